//
// Generated by NVIDIA NVVM Compiler
//
// Compiler Build ID: CL-36424714
// Cuda compilation tools, release 13.0, V13.0.88
// Based on NVVM 20.0.0
//

.version 9.0
.target sm_100
.address_size 64

	// .globl	_Z12softmax_cudaPfS_ii

.visible .entry _Z12softmax_cudaPfS_ii(
	.param .u64 .ptr .align 1 _Z12softmax_cudaPfS_ii_param_0,
	.param .u64 .ptr .align 1 _Z12softmax_cudaPfS_ii_param_1,
	.param .u32 _Z12softmax_cudaPfS_ii_param_2,
	.param .u32 _Z12softmax_cudaPfS_ii_param_3
)
{
	.reg .pred 	%p<31>;
	.reg .b32 	%r<141>;
	.reg .b32 	%f<494>;
	.reg .b64 	%rd<85>;

	ld.param.u64 	%rd18, [_Z12softmax_cudaPfS_ii_param_0];
	ld.param.u64 	%rd19, [_Z12softmax_cudaPfS_ii_param_1];
	ld.param.u32 	%r45, [_Z12softmax_cudaPfS_ii_param_2];
	ld.param.u32 	%r44, [_Z12softmax_cudaPfS_ii_param_3];
	cvta.to.global.u64 	%rd1, %rd19;
	cvta.to.global.u64 	%rd2, %rd18;
	mov.u32 	%r1, %ctaid.x;
	mov.u32 	%r46, %ntid.x;
	mov.u32 	%r47, %tid.x;
	mad.lo.s32 	%r2, %r1, %r46, %r47;
	setp.ge.s32 	%p1, %r2, %r44;
	setp.ge.s32 	%p2, %r1, %r45;
	or.pred  	%p3, %p2, %p1;
	@%p3 bra 	$L__BB0_39;
	mul.lo.s32 	%r3, %r44, %r1;
	add.s32 	%r48, %r3, %r2;
	mul.wide.s32 	%rd20, %r48, 4;
	add.s64 	%rd21, %rd2, %rd20;
	ld.global.f32 	%f484, [%rd21];
	setp.lt.s32 	%p4, %r44, 2;
	@%p4 bra 	$L__BB0_15;
	add.s32 	%r4, %r44, -1;
	add.s32 	%r50, %r44, -2;
	and.b32  	%r5, %r4, 15;
	setp.lt.u32 	%p5, %r50, 15;
	mov.b32 	%r128, 1;
	@%p5 bra 	$L__BB0_6;
	and.b32  	%r52, %r4, -16;
	neg.s32 	%r132, %r52;
	add.s32 	%r53, %r3, 1;
	mul.wide.u32 	%rd22, %r53, 4;
	add.s64 	%rd23, %rd22, %rd2;
	add.s64 	%rd81, %rd23, 32;
	mov.b32 	%r131, 0;
$L__BB0_4:
	.pragma "nounroll";
	ld.global.f32 	%f28, [%rd81+-32];
	max.f32 	%f29, %f484, %f28;
	ld.global.f32 	%f30, [%rd81+-28];
	max.f32 	%f31, %f29, %f30;
	ld.global.f32 	%f32, [%rd81+-24];
	max.f32 	%f33, %f31, %f32;
	ld.global.f32 	%f34, [%rd81+-20];
	max.f32 	%f35, %f33, %f34;
	ld.global.f32 	%f36, [%rd81+-16];
	max.f32 	%f37, %f35, %f36;
	ld.global.f32 	%f38, [%rd81+-12];
	max.f32 	%f39, %f37, %f38;
	ld.global.f32 	%f40, [%rd81+-8];
	max.f32 	%f41, %f39, %f40;
	ld.global.f32 	%f42, [%rd81+-4];
	max.f32 	%f43, %f41, %f42;
	ld.global.f32 	%f44, [%rd81];
	max.f32 	%f45, %f43, %f44;
	ld.global.f32 	%f46, [%rd81+4];
	max.f32 	%f47, %f45, %f46;
	ld.global.f32 	%f48, [%rd81+8];
	max.f32 	%f49, %f47, %f48;
	ld.global.f32 	%f50, [%rd81+12];
	max.f32 	%f51, %f49, %f50;
	ld.global.f32 	%f52, [%rd81+16];
	max.f32 	%f53, %f51, %f52;
	ld.global.f32 	%f54, [%rd81+20];
	max.f32 	%f55, %f53, %f54;
	ld.global.f32 	%f56, [%rd81+24];
	max.f32 	%f57, %f55, %f56;
	ld.global.f32 	%f58, [%rd81+28];
	max.f32 	%f484, %f57, %f58;
	add.s32 	%r132, %r132, 16;
	add.s32 	%r131, %r131, 16;
	add.s64 	%rd81, %rd81, 64;
	setp.eq.s32 	%p6, %r132, 0;
	@%p6 bra 	$L__BB0_5;
	bra.uni 	$L__BB0_4;
$L__BB0_5:
	add.s32 	%r128, %r131, 1;
$L__BB0_6:
	setp.eq.s32 	%p7, %r5, 0;
	@%p7 bra 	$L__BB0_15;
	and.b32  	%r9, %r4, 7;
	setp.lt.u32 	%p8, %r5, 8;
	@%p8 bra 	$L__BB0_9;
	add.s32 	%r54, %r128, %r3;
	mul.wide.u32 	%rd24, %r54, 4;
	add.s64 	%rd25, %rd2, %rd24;
	ld.global.f32 	%f60, [%rd25];
	max.f32 	%f61, %f484, %f60;
	cvt.u64.u32 	%rd26, %r3;
	cvt.u64.u32 	%rd27, %r128;
	add.s64 	%rd28, %rd27, %rd26;
	shl.b64 	%rd29, %rd28, 2;
	add.s64 	%rd30, %rd2, %rd29;
	ld.global.f32 	%f62, [%rd30+4];
	max.f32 	%f63, %f61, %f62;
	ld.global.f32 	%f64, [%rd30+8];
	max.f32 	%f65, %f63, %f64;
	ld.global.f32 	%f66, [%rd30+12];
	max.f32 	%f67, %f65, %f66;
	ld.global.f32 	%f68, [%rd30+16];
	max.f32 	%f69, %f67, %f68;
	ld.global.f32 	%f70, [%rd30+20];
	max.f32 	%f71, %f69, %f70;
	ld.global.f32 	%f72, [%rd30+24];
	max.f32 	%f73, %f71, %f72;
	ld.global.f32 	%f74, [%rd30+28];
	max.f32 	%f484, %f73, %f74;
	add.s32 	%r128, %r128, 8;
$L__BB0_9:
	setp.eq.s32 	%p9, %r9, 0;
	@%p9 bra 	$L__BB0_15;
	and.b32  	%r12, %r4, 3;
	setp.lt.u32 	%p10, %r9, 4;
	@%p10 bra 	$L__BB0_12;
	add.s32 	%r55, %r128, %r3;
	mul.wide.u32 	%rd31, %r55, 4;
	add.s64 	%rd32, %rd2, %rd31;
	ld.global.f32 	%f76, [%rd32];
	max.f32 	%f77, %f484, %f76;
	cvt.u64.u32 	%rd33, %r3;
	cvt.u64.u32 	%rd34, %r128;
	add.s64 	%rd35, %rd34, %rd33;
	shl.b64 	%rd36, %rd35, 2;
	add.s64 	%rd37, %rd2, %rd36;
	ld.global.f32 	%f78, [%rd37+4];
	max.f32 	%f79, %f77, %f78;
	ld.global.f32 	%f80, [%rd37+8];
	max.f32 	%f81, %f79, %f80;
	ld.global.f32 	%f82, [%rd37+12];
	max.f32 	%f484, %f81, %f82;
	add.s32 	%r128, %r128, 4;
$L__BB0_12:
	setp.eq.s32 	%p11, %r12, 0;
	@%p11 bra 	$L__BB0_15;
	add.s32 	%r56, %r128, %r3;
	mul.wide.u32 	%rd38, %r56, 4;
	add.s64 	%rd80, %rd2, %rd38;
	neg.s32 	%r130, %r12;
$L__BB0_14:
	.pragma "nounroll";
	ld.global.f32 	%f83, [%rd80];
	max.f32 	%f484, %f484, %f83;
	add.s64 	%rd80, %rd80, 4;
	add.s32 	%r130, %r130, 1;
	setp.ne.s32 	%p12, %r130, 0;
	@%p12 bra 	$L__BB0_14;
$L__BB0_15:
	setp.lt.s32 	%p13, %r44, 1;
	mov.f32 	%f492, 0f00000000;
	@%p13 bra 	$L__BB0_27;
	and.b32  	%r18, %r44, 7;
	setp.lt.u32 	%p14, %r44, 8;
	mov.f32 	%f492, 0f00000000;
	mov.b32 	%r133, 0;
	@%p14 bra 	$L__BB0_19;
	and.b32  	%r133, %r44, 2147483640;
	neg.s32 	%r136, %r133;
	mul.wide.u32 	%rd39, %r3, 4;
	add.s64 	%rd40, %rd39, %rd2;
	add.s64 	%rd82, %rd40, 16;
	mov.f32 	%f492, 0f00000000;
$L__BB0_18:
	.pragma "nounroll";
	ld.global.f32 	%f88, [%rd82+-16];
	sub.f32 	%f89, %f88, %f484;
	fma.rn.f32 	%f90, %f89, 0f3BBB989D, 0f3F000000;
	cvt.sat.f32.f32 	%f91, %f90;
	mov.f32 	%f92, 0f4B400001;
	mov.f32 	%f93, 0f437C0000;
	fma.rm.f32 	%f94, %f91, %f93, %f92;
	add.f32 	%f95, %f94, 0fCB40007F;
	neg.f32 	%f96, %f95;
	fma.rn.f32 	%f97, %f89, 0f3FB8AA3B, %f96;
	fma.rn.f32 	%f98, %f89, 0f32A57060, %f97;
	mov.b32 	%r58, %f94;
	shl.b32 	%r59, %r58, 23;
	mov.b32 	%f99, %r59;
	ex2.approx.ftz.f32 	%f100, %f98;
	fma.rn.f32 	%f101, %f100, %f99, %f492;
	ld.global.f32 	%f102, [%rd82+-12];
	sub.f32 	%f103, %f102, %f484;
	fma.rn.f32 	%f104, %f103, 0f3BBB989D, 0f3F000000;
	cvt.sat.f32.f32 	%f105, %f104;
	fma.rm.f32 	%f106, %f105, %f93, %f92;
	add.f32 	%f107, %f106, 0fCB40007F;
	neg.f32 	%f108, %f107;
	fma.rn.f32 	%f109, %f103, 0f3FB8AA3B, %f108;
	fma.rn.f32 	%f110, %f103, 0f32A57060, %f109;
	mov.b32 	%r60, %f106;
	shl.b32 	%r61, %r60, 23;
	mov.b32 	%f111, %r61;
	ex2.approx.ftz.f32 	%f112, %f110;
	fma.rn.f32 	%f113, %f112, %f111, %f101;
	ld.global.f32 	%f114, [%rd82+-8];
	sub.f32 	%f115, %f114, %f484;
	fma.rn.f32 	%f116, %f115, 0f3BBB989D, 0f3F000000;
	cvt.sat.f32.f32 	%f117, %f116;
	fma.rm.f32 	%f118, %f117, %f93, %f92;
	add.f32 	%f119, %f118, 0fCB40007F;
	neg.f32 	%f120, %f119;
	fma.rn.f32 	%f121, %f115, 0f3FB8AA3B, %f120;
	fma.rn.f32 	%f122, %f115, 0f32A57060, %f121;
	mov.b32 	%r62, %f118;
	shl.b32 	%r63, %r62, 23;
	mov.b32 	%f123, %r63;
	ex2.approx.ftz.f32 	%f124, %f122;
	fma.rn.f32 	%f125, %f124, %f123, %f113;
	ld.global.f32 	%f126, [%rd82+-4];
	sub.f32 	%f127, %f126, %f484;
	fma.rn.f32 	%f128, %f127, 0f3BBB989D, 0f3F000000;
	cvt.sat.f32.f32 	%f129, %f128;
	fma.rm.f32 	%f130, %f129, %f93, %f92;
	add.f32 	%f131, %f130, 0fCB40007F;
	neg.f32 	%f132, %f131;
	fma.rn.f32 	%f133, %f127, 0f3FB8AA3B, %f132;
	fma.rn.f32 	%f134, %f127, 0f32A57060, %f133;
	mov.b32 	%r64, %f130;
	shl.b32 	%r65, %r64, 23;
	mov.b32 	%f135, %r65;
	ex2.approx.ftz.f32 	%f136, %f134;
	fma.rn.f32 	%f137, %f136, %f135, %f125;
	ld.global.f32 	%f138, [%rd82];
	sub.f32 	%f139, %f138, %f484;
	fma.rn.f32 	%f140, %f139, 0f3BBB989D, 0f3F000000;
	cvt.sat.f32.f32 	%f141, %f140;
	fma.rm.f32 	%f142, %f141, %f93, %f92;
	add.f32 	%f143, %f142, 0fCB40007F;
	neg.f32 	%f144, %f143;
	fma.rn.f32 	%f145, %f139, 0f3FB8AA3B, %f144;
	fma.rn.f32 	%f146, %f139, 0f32A57060, %f145;
	mov.b32 	%r66, %f142;
	shl.b32 	%r67, %r66, 23;
	mov.b32 	%f147, %r67;
	ex2.approx.ftz.f32 	%f148, %f146;
	fma.rn.f32 	%f149, %f148, %f147, %f137;
	ld.global.f32 	%f150, [%rd82+4];
	sub.f32 	%f151, %f150, %f484;
	fma.rn.f32 	%f152, %f151, 0f3BBB989D, 0f3F000000;
	cvt.sat.f32.f32 	%f153, %f152;
	fma.rm.f32 	%f154, %f153, %f93, %f92;
	add.f32 	%f155, %f154, 0fCB40007F;
	neg.f32 	%f156, %f155;
	fma.rn.f32 	%f157, %f151, 0f3FB8AA3B, %f156;
	fma.rn.f32 	%f158, %f151, 0f32A57060, %f157;
	mov.b32 	%r68, %f154;
	shl.b32 	%r69, %r68, 23;
	mov.b32 	%f159, %r69;
	ex2.approx.ftz.f32 	%f160, %f158;
	fma.rn.f32 	%f161, %f160, %f159, %f149;
	ld.global.f32 	%f162, [%rd82+8];
	sub.f32 	%f163, %f162, %f484;
	fma.rn.f32 	%f164, %f163, 0f3BBB989D, 0f3F000000;
	cvt.sat.f32.f32 	%f165, %f164;
	fma.rm.f32 	%f166, %f165, %f93, %f92;
	add.f32 	%f167, %f166, 0fCB40007F;
	neg.f32 	%f168, %f167;
	fma.rn.f32 	%f169, %f163, 0f3FB8AA3B, %f168;
	fma.rn.f32 	%f170, %f163, 0f32A57060, %f169;
	mov.b32 	%r70, %f166;
	shl.b32 	%r71, %r70, 23;
	mov.b32 	%f171, %r71;
	ex2.approx.ftz.f32 	%f172, %f170;
	fma.rn.f32 	%f173, %f172, %f171, %f161;
	ld.global.f32 	%f174, [%rd82+12];
	sub.f32 	%f175, %f174, %f484;
	fma.rn.f32 	%f176, %f175, 0f3BBB989D, 0f3F000000;
	cvt.sat.f32.f32 	%f177, %f176;
	fma.rm.f32 	%f178, %f177, %f93, %f92;
	add.f32 	%f179, %f178, 0fCB40007F;
	neg.f32 	%f180, %f179;
	fma.rn.f32 	%f181, %f175, 0f3FB8AA3B, %f180;
	fma.rn.f32 	%f182, %f175, 0f32A57060, %f181;
	mov.b32 	%r72, %f178;
	shl.b32 	%r73, %r72, 23;
	mov.b32 	%f183, %r73;
	ex2.approx.ftz.f32 	%f184, %f182;
	fma.rn.f32 	%f492, %f184, %f183, %f173;
	add.s32 	%r136, %r136, 8;
	add.s64 	%rd82, %rd82, 32;
	setp.eq.s32 	%p15, %r136, 0;
	@%p15 bra 	$L__BB0_19;
	bra.uni 	$L__BB0_18;
$L__BB0_19:
	setp.eq.s32 	%p16, %r18, 0;
	@%p16 bra 	$L__BB0_27;
	and.b32  	%r26, %r44, 3;
	setp.lt.u32 	%p17, %r18, 4;
	@%p17 bra 	$L__BB0_22;
	add.s32 	%r74, %r133, %r3;
	mul.wide.u32 	%rd41, %r74, 4;
	add.s64 	%rd42, %rd2, %rd41;
	ld.global.f32 	%f186, [%rd42];
	sub.f32 	%f187, %f186, %f484;
	fma.rn.f32 	%f188, %f187, 0f3BBB989D, 0f3F000000;
	cvt.sat.f32.f32 	%f189, %f188;
	mov.f32 	%f190, 0f4B400001;
	mov.f32 	%f191, 0f437C0000;
	fma.rm.f32 	%f192, %f189, %f191, %f190;
	add.f32 	%f193, %f192, 0fCB40007F;
	neg.f32 	%f194, %f193;
	fma.rn.f32 	%f195, %f187, 0f3FB8AA3B, %f194;
	fma.rn.f32 	%f196, %f187, 0f32A57060, %f195;
	mov.b32 	%r75, %f192;
	shl.b32 	%r76, %r75, 23;
	mov.b32 	%f197, %r76;
	ex2.approx.ftz.f32 	%f198, %f196;
	fma.rn.f32 	%f199, %f198, %f197, %f492;
	cvt.u64.u32 	%rd43, %r3;
	cvt.u64.u32 	%rd44, %r133;
	add.s64 	%rd45, %rd44, %rd43;
	shl.b64 	%rd46, %rd45, 2;
	add.s64 	%rd47, %rd2, %rd46;
	ld.global.f32 	%f200, [%rd47+4];
	sub.f32 	%f201, %f200, %f484;
	fma.rn.f32 	%f202, %f201, 0f3BBB989D, 0f3F000000;
	cvt.sat.f32.f32 	%f203, %f202;
	fma.rm.f32 	%f204, %f203, %f191, %f190;
	add.f32 	%f205, %f204, 0fCB40007F;
	neg.f32 	%f206, %f205;
	fma.rn.f32 	%f207, %f201, 0f3FB8AA3B, %f206;
	fma.rn.f32 	%f208, %f201, 0f32A57060, %f207;
	mov.b32 	%r77, %f204;
	shl.b32 	%r78, %r77, 23;
	mov.b32 	%f209, %r78;
	ex2.approx.ftz.f32 	%f210, %f208;
	fma.rn.f32 	%f211, %f210, %f209, %f199;
	ld.global.f32 	%f212, [%rd47+8];
	sub.f32 	%f213, %f212, %f484;
	fma.rn.f32 	%f214, %f213, 0f3BBB989D, 0f3F000000;
	cvt.sat.f32.f32 	%f215, %f214;
	fma.rm.f32 	%f216, %f215, %f191, %f190;
	add.f32 	%f217, %f216, 0fCB40007F;
	neg.f32 	%f218, %f217;
	fma.rn.f32 	%f219, %f213, 0f3FB8AA3B, %f218;
	fma.rn.f32 	%f220, %f213, 0f32A57060, %f219;
	mov.b32 	%r79, %f216;
	shl.b32 	%r80, %r79, 23;
	mov.b32 	%f221, %r80;
	ex2.approx.ftz.f32 	%f222, %f220;
	fma.rn.f32 	%f223, %f222, %f221, %f211;
	ld.global.f32 	%f224, [%rd47+12];
	sub.f32 	%f225, %f224, %f484;
	fma.rn.f32 	%f226, %f225, 0f3BBB989D, 0f3F000000;
	cvt.sat.f32.f32 	%f227, %f226;
	fma.rm.f32 	%f228, %f227, %f191, %f190;
	add.f32 	%f229, %f228, 0fCB40007F;
	neg.f32 	%f230, %f229;
	fma.rn.f32 	%f231, %f225, 0f3FB8AA3B, %f230;
	fma.rn.f32 	%f232, %f225, 0f32A57060, %f231;
	mov.b32 	%r81, %f228;
	shl.b32 	%r82, %r81, 23;
	mov.b32 	%f233, %r82;
	ex2.approx.ftz.f32 	%f234, %f232;
	fma.rn.f32 	%f492, %f234, %f233, %f223;
	add.s32 	%r133, %r133, 4;
$L__BB0_22:
	setp.eq.s32 	%p18, %r26, 0;
	@%p18 bra 	$L__BB0_27;
	setp.eq.s32 	%p19, %r26, 1;
	@%p19 bra 	$L__BB0_25;
	add.s32 	%r83, %r133, %r3;
	mul.wide.u32 	%rd48, %r83, 4;
	add.s64 	%rd49, %rd2, %rd48;
	ld.global.f32 	%f236, [%rd49];
	sub.f32 	%f237, %f236, %f484;
	fma.rn.f32 	%f238, %f237, 0f3BBB989D, 0f3F000000;
	cvt.sat.f32.f32 	%f239, %f238;
	mov.f32 	%f240, 0f4B400001;
	mov.f32 	%f241, 0f437C0000;
	fma.rm.f32 	%f242, %f239, %f241, %f240;
	add.f32 	%f243, %f242, 0fCB40007F;
	neg.f32 	%f244, %f243;
	fma.rn.f32 	%f245, %f237, 0f3FB8AA3B, %f244;
	fma.rn.f32 	%f246, %f237, 0f32A57060, %f245;
	mov.b32 	%r84, %f242;
	shl.b32 	%r85, %r84, 23;
	mov.b32 	%f247, %r85;
	ex2.approx.ftz.f32 	%f248, %f246;
	fma.rn.f32 	%f249, %f248, %f247, %f492;
	cvt.u64.u32 	%rd50, %r3;
	cvt.u64.u32 	%rd51, %r133;
	add.s64 	%rd52, %rd51, %rd50;
	shl.b64 	%rd53, %rd52, 2;
	add.s64 	%rd54, %rd2, %rd53;
	ld.global.f32 	%f250, [%rd54+4];
	sub.f32 	%f251, %f250, %f484;
	fma.rn.f32 	%f252, %f251, 0f3BBB989D, 0f3F000000;
	cvt.sat.f32.f32 	%f253, %f252;
	fma.rm.f32 	%f254, %f253, %f241, %f240;
	add.f32 	%f255, %f254, 0fCB40007F;
	neg.f32 	%f256, %f255;
	fma.rn.f32 	%f257, %f251, 0f3FB8AA3B, %f256;
	fma.rn.f32 	%f258, %f251, 0f32A57060, %f257;
	mov.b32 	%r86, %f254;
	shl.b32 	%r87, %r86, 23;
	mov.b32 	%f259, %r87;
	ex2.approx.ftz.f32 	%f260, %f258;
	fma.rn.f32 	%f492, %f260, %f259, %f249;
	add.s32 	%r133, %r133, 2;
$L__BB0_25:
	and.b32  	%r88, %r44, 1;
	setp.eq.b32 	%p20, %r88, 1;
	not.pred 	%p21, %p20;
	@%p21 bra 	$L__BB0_27;
	add.s32 	%r89, %r133, %r3;
	mul.wide.u32 	%rd55, %r89, 4;
	add.s64 	%rd56, %rd2, %rd55;
	ld.global.f32 	%f261, [%rd56];
	sub.f32 	%f262, %f261, %f484;
	fma.rn.f32 	%f263, %f262, 0f3BBB989D, 0f3F000000;
	cvt.sat.f32.f32 	%f264, %f263;
	mov.f32 	%f265, 0f4B400001;
	mov.f32 	%f266, 0f437C0000;
	fma.rm.f32 	%f267, %f264, %f266, %f265;
	add.f32 	%f268, %f267, 0fCB40007F;
	neg.f32 	%f269, %f268;
	fma.rn.f32 	%f270, %f262, 0f3FB8AA3B, %f269;
	fma.rn.f32 	%f271, %f262, 0f32A57060, %f270;
	mov.b32 	%r90, %f267;
	shl.b32 	%r91, %r90, 23;
	mov.b32 	%f272, %r91;
	ex2.approx.ftz.f32 	%f273, %f271;
	fma.rn.f32 	%f492, %f273, %f272, %f492;
$L__BB0_27:
	setp.lt.s32 	%p22, %r44, 1;
	@%p22 bra 	$L__BB0_39;
	and.b32  	%r31, %r44, 7;
	setp.lt.u32 	%p23, %r44, 8;
	mov.b32 	%r138, 0;
	@%p23 bra 	$L__BB0_31;
	and.b32  	%r138, %r44, 2147483640;
	neg.s32 	%r137, %r138;
	mul.wide.u32 	%rd57, %r3, 4;
	add.s64 	%rd58, %rd57, 16;
	add.s64 	%rd84, %rd1, %rd58;
	add.s64 	%rd83, %rd2, %rd58;
$L__BB0_30:
	.pragma "nounroll";
	ld.global.f32 	%f274, [%rd83+-16];
	sub.f32 	%f275, %f274, %f484;
	fma.rn.f32 	%f276, %f275, 0f3BBB989D, 0f3F000000;
	cvt.sat.f32.f32 	%f277, %f276;
	mov.f32 	%f278, 0f4B400001;
	mov.f32 	%f279, 0f437C0000;
	fma.rm.f32 	%f280, %f277, %f279, %f278;
	add.f32 	%f281, %f280, 0fCB40007F;
	neg.f32 	%f282, %f281;
	fma.rn.f32 	%f283, %f275, 0f3FB8AA3B, %f282;
	fma.rn.f32 	%f284, %f275, 0f32A57060, %f283;
	mov.b32 	%r93, %f280;
	shl.b32 	%r94, %r93, 23;
	mov.b32 	%f285, %r94;
	ex2.approx.ftz.f32 	%f286, %f284;
	mul.f32 	%f287, %f286, %f285;
	div.rn.f32 	%f288, %f287, %f492;
	st.global.f32 	[%rd84+-16], %f288;
	ld.global.f32 	%f289, [%rd83+-12];
	sub.f32 	%f290, %f289, %f484;
	fma.rn.f32 	%f291, %f290, 0f3BBB989D, 0f3F000000;
	cvt.sat.f32.f32 	%f292, %f291;
	fma.rm.f32 	%f293, %f292, %f279, %f278;
	add.f32 	%f294, %f293, 0fCB40007F;
	neg.f32 	%f295, %f294;
	fma.rn.f32 	%f296, %f290, 0f3FB8AA3B, %f295;
	fma.rn.f32 	%f297, %f290, 0f32A57060, %f296;
	mov.b32 	%r95, %f293;
	shl.b32 	%r96, %r95, 23;
	mov.b32 	%f298, %r96;
	ex2.approx.ftz.f32 	%f299, %f297;
	mul.f32 	%f300, %f299, %f298;
	div.rn.f32 	%f301, %f300, %f492;
	st.global.f32 	[%rd84+-12], %f301;
	ld.global.f32 	%f302, [%rd83+-8];
	sub.f32 	%f303, %f302, %f484;
	fma.rn.f32 	%f304, %f303, 0f3BBB989D, 0f3F000000;
	cvt.sat.f32.f32 	%f305, %f304;
	fma.rm.f32 	%f306, %f305, %f279, %f278;
	add.f32 	%f307, %f306, 0fCB40007F;
	neg.f32 	%f308, %f307;
	fma.rn.f32 	%f309, %f303, 0f3FB8AA3B, %f308;
	fma.rn.f32 	%f310, %f303, 0f32A57060, %f309;
	mov.b32 	%r97, %f306;
	shl.b32 	%r98, %r97, 23;
	mov.b32 	%f311, %r98;
	ex2.approx.ftz.f32 	%f312, %f310;
	mul.f32 	%f313, %f312, %f311;
	div.rn.f32 	%f314, %f313, %f492;
	st.global.f32 	[%rd84+-8], %f314;
	ld.global.f32 	%f315, [%rd83+-4];
	sub.f32 	%f316, %f315, %f484;
	fma.rn.f32 	%f317, %f316, 0f3BBB989D, 0f3F000000;
	cvt.sat.f32.f32 	%f318, %f317;
	fma.rm.f32 	%f319, %f318, %f279, %f278;
	add.f32 	%f320, %f319, 0fCB40007F;
	neg.f32 	%f321, %f320;
	fma.rn.f32 	%f322, %f316, 0f3FB8AA3B, %f321;
	fma.rn.f32 	%f323, %f316, 0f32A57060, %f322;
	mov.b32 	%r99, %f319;
	shl.b32 	%r100, %r99, 23;
	mov.b32 	%f324, %r100;
	ex2.approx.ftz.f32 	%f325, %f323;
	mul.f32 	%f326, %f325, %f324;
	div.rn.f32 	%f327, %f326, %f492;
	st.global.f32 	[%rd84+-4], %f327;
	ld.global.f32 	%f328, [%rd83];
	sub.f32 	%f329, %f328, %f484;
	fma.rn.f32 	%f330, %f329, 0f3BBB989D, 0f3F000000;
	cvt.sat.f32.f32 	%f331, %f330;
	fma.rm.f32 	%f332, %f331, %f279, %f278;
	add.f32 	%f333, %f332, 0fCB40007F;
	neg.f32 	%f334, %f333;
	fma.rn.f32 	%f335, %f329, 0f3FB8AA3B, %f334;
	fma.rn.f32 	%f336, %f329, 0f32A57060, %f335;
	mov.b32 	%r101, %f332;
	shl.b32 	%r102, %r101, 23;
	mov.b32 	%f337, %r102;
	ex2.approx.ftz.f32 	%f338, %f336;
	mul.f32 	%f339, %f338, %f337;
	div.rn.f32 	%f340, %f339, %f492;
	st.global.f32 	[%rd84], %f340;
	ld.global.f32 	%f341, [%rd83+4];
	sub.f32 	%f342, %f341, %f484;
	fma.rn.f32 	%f343, %f342, 0f3BBB989D, 0f3F000000;
	cvt.sat.f32.f32 	%f344, %f343;
	fma.rm.f32 	%f345, %f344, %f279, %f278;
	add.f32 	%f346, %f345, 0fCB40007F;
	neg.f32 	%f347, %f346;
	fma.rn.f32 	%f348, %f342, 0f3FB8AA3B, %f347;
	fma.rn.f32 	%f349, %f342, 0f32A57060, %f348;
	mov.b32 	%r103, %f345;
	shl.b32 	%r104, %r103, 23;
	mov.b32 	%f350, %r104;
	ex2.approx.ftz.f32 	%f351, %f349;
	mul.f32 	%f352, %f351, %f350;
	div.rn.f32 	%f353, %f352, %f492;
	st.global.f32 	[%rd84+4], %f353;
	ld.global.f32 	%f354, [%rd83+8];
	sub.f32 	%f355, %f354, %f484;
	fma.rn.f32 	%f356, %f355, 0f3BBB989D, 0f3F000000;
	cvt.sat.f32.f32 	%f357, %f356;
	fma.rm.f32 	%f358, %f357, %f279, %f278;
	add.f32 	%f359, %f358, 0fCB40007F;
	neg.f32 	%f360, %f359;
	fma.rn.f32 	%f361, %f355, 0f3FB8AA3B, %f360;
	fma.rn.f32 	%f362, %f355, 0f32A57060, %f361;
	mov.b32 	%r105, %f358;
	shl.b32 	%r106, %r105, 23;
	mov.b32 	%f363, %r106;
	ex2.approx.ftz.f32 	%f364, %f362;
	mul.f32 	%f365, %f364, %f363;
	div.rn.f32 	%f366, %f365, %f492;
	st.global.f32 	[%rd84+8], %f366;
	ld.global.f32 	%f367, [%rd83+12];
	sub.f32 	%f368, %f367, %f484;
	fma.rn.f32 	%f369, %f368, 0f3BBB989D, 0f3F000000;
	cvt.sat.f32.f32 	%f370, %f369;
	fma.rm.f32 	%f371, %f370, %f279, %f278;
	add.f32 	%f372, %f371, 0fCB40007F;
	neg.f32 	%f373, %f372;
	fma.rn.f32 	%f374, %f368, 0f3FB8AA3B, %f373;
	fma.rn.f32 	%f375, %f368, 0f32A57060, %f374;
	mov.b32 	%r107, %f371;
	shl.b32 	%r108, %r107, 23;
	mov.b32 	%f376, %r108;
	ex2.approx.ftz.f32 	%f377, %f375;
	mul.f32 	%f378, %f377, %f376;
	div.rn.f32 	%f379, %f378, %f492;
	st.global.f32 	[%rd84+12], %f379;
	add.s32 	%r137, %r137, 8;
	add.s64 	%rd84, %rd84, 32;
	add.s64 	%rd83, %rd83, 32;
	setp.ne.s32 	%p24, %r137, 0;
	@%p24 bra 	$L__BB0_30;
$L__BB0_31:
	setp.eq.s32 	%p25, %r31, 0;
	@%p25 bra 	$L__BB0_39;
	and.b32  	%r39, %r44, 3;
	setp.lt.u32 	%p26, %r31, 4;
	@%p26 bra 	$L__BB0_34;
	add.s32 	%r109, %r138, %r3;
	mul.wide.u32 	%rd59, %r109, 4;
	add.s64 	%rd60, %rd2, %rd59;
	ld.global.f32 	%f380, [%rd60];
	sub.f32 	%f381, %f380, %f484;
	fma.rn.f32 	%f382, %f381, 0f3BBB989D, 0f3F000000;
	cvt.sat.f32.f32 	%f383, %f382;
	mov.f32 	%f384, 0f4B400001;
	mov.f32 	%f385, 0f437C0000;
	fma.rm.f32 	%f386, %f383, %f385, %f384;
	add.f32 	%f387, %f386, 0fCB40007F;
	neg.f32 	%f388, %f387;
	fma.rn.f32 	%f389, %f381, 0f3FB8AA3B, %f388;
	fma.rn.f32 	%f390, %f381, 0f32A57060, %f389;
	mov.b32 	%r110, %f386;
	shl.b32 	%r111, %r110, 23;
	mov.b32 	%f391, %r111;
	ex2.approx.ftz.f32 	%f392, %f390;
	mul.f32 	%f393, %f392, %f391;
	div.rn.f32 	%f394, %f393, %f492;
	add.s64 	%rd61, %rd1, %rd59;
	st.global.f32 	[%rd61], %f394;
	cvt.u64.u32 	%rd62, %r3;
	cvt.u64.u32 	%rd63, %r138;
	add.s64 	%rd64, %rd63, %rd62;
	shl.b64 	%rd65, %rd64, 2;
	add.s64 	%rd66, %rd2, %rd65;
	ld.global.f32 	%f395, [%rd66+4];
	sub.f32 	%f396, %f395, %f484;
	fma.rn.f32 	%f397, %f396, 0f3BBB989D, 0f3F000000;
	cvt.sat.f32.f32 	%f398, %f397;
	fma.rm.f32 	%f399, %f398, %f385, %f384;
	add.f32 	%f400, %f399, 0fCB40007F;
	neg.f32 	%f401, %f400;
	fma.rn.f32 	%f402, %f396, 0f3FB8AA3B, %f401;
	fma.rn.f32 	%f403, %f396, 0f32A57060, %f402;
	mov.b32 	%r112, %f399;
	shl.b32 	%r113, %r112, 23;
	mov.b32 	%f404, %r113;
	ex2.approx.ftz.f32 	%f405, %f403;
	mul.f32 	%f406, %f405, %f404;
	div.rn.f32 	%f407, %f406, %f492;
	add.s64 	%rd67, %rd1, %rd65;
	st.global.f32 	[%rd67+4], %f407;
	ld.global.f32 	%f408, [%rd66+8];
	sub.f32 	%f409, %f408, %f484;
	fma.rn.f32 	%f410, %f409, 0f3BBB989D, 0f3F000000;
	cvt.sat.f32.f32 	%f411, %f410;
	fma.rm.f32 	%f412, %f411, %f385, %f384;
	add.f32 	%f413, %f412, 0fCB40007F;
	neg.f32 	%f414, %f413;
	fma.rn.f32 	%f415, %f409, 0f3FB8AA3B, %f414;
	fma.rn.f32 	%f416, %f409, 0f32A57060, %f415;
	mov.b32 	%r114, %f412;
	shl.b32 	%r115, %r114, 23;
	mov.b32 	%f417, %r115;
	ex2.approx.ftz.f32 	%f418, %f416;
	mul.f32 	%f419, %f418, %f417;
	div.rn.f32 	%f420, %f419, %f492;
	st.global.f32 	[%rd67+8], %f420;
	ld.global.f32 	%f421, [%rd66+12];
	sub.f32 	%f422, %f421, %f484;
	fma.rn.f32 	%f423, %f422, 0f3BBB989D, 0f3F000000;
	cvt.sat.f32.f32 	%f424, %f423;
	fma.rm.f32 	%f425, %f424, %f385, %f384;
	add.f32 	%f426, %f425, 0fCB40007F;
	neg.f32 	%f427, %f426;
	fma.rn.f32 	%f428, %f422, 0f3FB8AA3B, %f427;
	fma.rn.f32 	%f429, %f422, 0f32A57060, %f428;
	mov.b32 	%r116, %f425;
	shl.b32 	%r117, %r116, 23;
	mov.b32 	%f430, %r117;
	ex2.approx.ftz.f32 	%f431, %f429;
	mul.f32 	%f432, %f431, %f430;
	div.rn.f32 	%f433, %f432, %f492;
	st.global.f32 	[%rd67+12], %f433;
	add.s32 	%r138, %r138, 4;
$L__BB0_34:
	setp.eq.s32 	%p27, %r39, 0;
	@%p27 bra 	$L__BB0_39;
	setp.eq.s32 	%p28, %r39, 1;
	@%p28 bra 	$L__BB0_37;
	add.s32 	%r118, %r138, %r3;
	mul.wide.u32 	%rd68, %r118, 4;
	add.s64 	%rd69, %rd2, %rd68;
	ld.global.f32 	%f434, [%rd69];
	sub.f32 	%f435, %f434, %f484;
	fma.rn.f32 	%f436, %f435, 0f3BBB989D, 0f3F000000;
	cvt.sat.f32.f32 	%f437, %f436;
	mov.f32 	%f438, 0f4B400001;
	mov.f32 	%f439, 0f437C0000;
	fma.rm.f32 	%f440, %f437, %f439, %f438;
	add.f32 	%f441, %f440, 0fCB40007F;
	neg.f32 	%f442, %f441;
	fma.rn.f32 	%f443, %f435, 0f3FB8AA3B, %f442;
	fma.rn.f32 	%f444, %f435, 0f32A57060, %f443;
	mov.b32 	%r119, %f440;
	shl.b32 	%r120, %r119, 23;
	mov.b32 	%f445, %r120;
	ex2.approx.ftz.f32 	%f446, %f444;
	mul.f32 	%f447, %f446, %f445;
	div.rn.f32 	%f448, %f447, %f492;
	add.s64 	%rd70, %rd1, %rd68;
	st.global.f32 	[%rd70], %f448;
	cvt.u64.u32 	%rd71, %r3;
	cvt.u64.u32 	%rd72, %r138;
	add.s64 	%rd73, %rd72, %rd71;
	shl.b64 	%rd74, %rd73, 2;
	add.s64 	%rd75, %rd2, %rd74;
	ld.global.f32 	%f449, [%rd75+4];
	sub.f32 	%f450, %f449, %f484;
	fma.rn.f32 	%f451, %f450, 0f3BBB989D, 0f3F000000;
	cvt.sat.f32.f32 	%f452, %f451;
	fma.rm.f32 	%f453, %f452, %f439, %f438;
	add.f32 	%f454, %f453, 0fCB40007F;
	neg.f32 	%f455, %f454;
	fma.rn.f32 	%f456, %f450, 0f3FB8AA3B, %f455;
	fma.rn.f32 	%f457, %f450, 0f32A57060, %f456;
	mov.b32 	%r121, %f453;
	shl.b32 	%r122, %r121, 23;
	mov.b32 	%f458, %r122;
	ex2.approx.ftz.f32 	%f459, %f457;
	mul.f32 	%f460, %f459, %f458;
	div.rn.f32 	%f461, %f460, %f492;
	add.s64 	%rd76, %rd1, %rd74;
	st.global.f32 	[%rd76+4], %f461;
	add.s32 	%r138, %r138, 2;
$L__BB0_37:
	and.b32  	%r123, %r44, 1;
	setp.eq.b32 	%p29, %r123, 1;
	not.pred 	%p30, %p29;
	@%p30 bra 	$L__BB0_39;
	add.s32 	%r124, %r138, %r3;
	mul.wide.u32 	%rd77, %r124, 4;
	add.s64 	%rd78, %rd2, %rd77;
	ld.global.f32 	%f462, [%rd78];
	sub.f32 	%f463, %f462, %f484;
	fma.rn.f32 	%f464, %f463, 0f3BBB989D, 0f3F000000;
	cvt.sat.f32.f32 	%f465, %f464;
	mov.f32 	%f466, 0f4B400001;
	mov.f32 	%f467, 0f437C0000;
	fma.rm.f32 	%f468, %f465, %f467, %f466;
	add.f32 	%f469, %f468, 0fCB40007F;
	neg.f32 	%f470, %f469;
	fma.rn.f32 	%f471, %f463, 0f3FB8AA3B, %f470;
	fma.rn.f32 	%f472, %f463, 0f32A57060, %f471;
	mov.b32 	%r125, %f468;
	shl.b32 	%r126, %r125, 23;
	mov.b32 	%f473, %r126;
	ex2.approx.ftz.f32 	%f474, %f472;
	mul.f32 	%f475, %f474, %f473;
	div.rn.f32 	%f476, %f475, %f492;
	add.s64 	%rd79, %rd1, %rd77;
	st.global.f32 	[%rd79], %f476;
$L__BB0_39:
	ret;

}


// ===== COMPILED SASS (sm_100) =====

	.target	sm_100

	.elftype	@"ET_EXEC"


//--------------------- .note.nv.tkinfo           --------------------------
	.section	.note.nv.tkinfo,"",@"SHT_NOTE"
	.sectionflags	@"SHF_NOTE_NV_TKINFO"
	.tkinfo
        /*0018*/ 	.word	0x00000002
        /*0030*/ 	.string	""
        /*0030*/ 	.string	"ptxas"
        /*0030*/ 	.string	"Cuda compilation tools, release 13.0, V13.0.88"
        /*0030*/ 	.string	"Build cuda_13.0.r13.0/compiler.36424714_0"
        /*0030*/ 	.string	"-arch sm_100 -m 64 "



//--------------------- .note.nv.cuinfo           --------------------------
	.section	.note.nv.cuinfo,"",@"SHT_NOTE"
	.sectionflags	@"SHF_NOTE_NV_CUINFO"
        /*0018*/ 	.short	0x0002
        /*001a*/ 	.short	0x0064
        /*001c*/ 	.short	0x0082
	.zero		2


//--------------------- .nv.info                  --------------------------
	.section	.nv.info,"",@"SHT_CUDA_INFO"
	.align	4


	//----- nvinfo : EIATTR_REGCOUNT
	.align		4
        /*0000*/ 	.byte	0x04, 0x2f
        /*0002*/ 	.short	(.L_1 - .L_0)
	.align		4
.L_0:
        /*0004*/ 	.word	index@(_Z12softmax_cudaPfS_ii)
        /*0008*/ 	.word	0x00000020


	//----- nvinfo : EIATTR_FRAME_SIZE
	.align		4
.L_1:
        /*000c*/ 	.byte	0x04, 0x11
        /*000e*/ 	.short	(.L_3 - .L_2)
	.align		4
.L_2:
        /*0010*/ 	.word	index@($__internal_0_$__cuda_sm3x_div_rn_noftz_f32_slowpath)
        /*0014*/ 	.word	0x00000000


	//----- nvinfo : EIATTR_FRAME_SIZE
	.align		4
.L_3:
        /*0018*/ 	.byte	0x04, 0x11
        /*001a*/ 	.short	(.L_5 - .L_4)
	.align		4
.L_4:
        /*001c*/ 	.word	index@(_Z12softmax_cudaPfS_ii)
        /*0020*/ 	.word	0x00000000


	//----- nvinfo : EIATTR_MIN_STACK_SIZE
	.align		4
.L_5:
        /*0024*/ 	.byte	0x04, 0x12
        /*0026*/ 	.short	(.L_7 - .L_6)
	.align		4
.L_6:
        /*0028*/ 	.word	index@(_Z12softmax_cudaPfS_ii)
        /*002c*/ 	.word	0x00000000
.L_7:


//--------------------- .nv.compat                --------------------------
	.section	.nv.compat,"",@"SHT_CUDA_COMPAT_INFO"
	.align	4
        /*0000*/ 	.byte	0x02, 0x09, 0x00, 0x00, 0x02, 0x02, 0x01, 0x00, 0x02, 0x05, 0x05, 0x00, 0x03, 0x07, 0x01, 0x01
        /*0010*/ 	.byte	0x02, 0x03, 0x00, 0x00, 0x02, 0x06, 0x01, 0x00, 0x04, 0x0b, 0x08, 0x00, 0x01, 0x00, 0x00, 0x00
        /*0020*/ 	.byte	0x00, 0x00, 0x00, 0x00


//--------------------- .nv.info._Z12softmax_cudaPfS_ii --------------------------
	.section	.nv.info._Z12softmax_cudaPfS_ii,"",@"SHT_CUDA_INFO"
	.sectionflags	@""
	.align	4


	//----- nvinfo : EIATTR_CUDA_API_VERSION
	.align		4
        /*0000*/ 	.byte	0x04, 0x37
        /*0002*/ 	.short	(.L_9 - .L_8)
.L_8:
        /*0004*/ 	.word	0x00000082


	//----- nvinfo : EIATTR_KPARAM_INFO
	.align		4
.L_9:
        /*0008*/ 	.byte	0x04, 0x17
        /*000a*/ 	.short	(.L_11 - .L_10)
.L_10:
        /*000c*/ 	.word	0x00000000
        /*0010*/ 	.short	0x0003
        /*0012*/ 	.short	0x0014
        /*0014*/ 	.byte	0x00, 0xf0, 0x11, 0x00


	//----- nvinfo : EIATTR_KPARAM_INFO
	.align		4
.L_11:
        /*0018*/ 	.byte	0x04, 0x17
        /*001a*/ 	.short	(.L_13 - .L_12)
.L_12:
        /*001c*/ 	.word	0x00000000
        /*0020*/ 	.short	0x0002
        /*0022*/ 	.short	0x0010
        /*0024*/ 	.byte	0x00, 0xf0, 0x11, 0x00


	//----- nvinfo : EIATTR_KPARAM_INFO
	.align		4
.L_13:
        /*0028*/ 	.byte	0x04, 0x17
        /*002a*/ 	.short	(.L_15 - .L_14)
.L_14:
        /*002c*/ 	.word	0x00000000
        /*0030*/ 	.short	0x0001
        /*0032*/ 	.short	0x0008
        /*0034*/ 	.byte	0x00, 0xf5, 0x21, 0x00


	//----- nvinfo : EIATTR_KPARAM_INFO
	.align		4
.L_15:
        /*0038*/ 	.byte	0x04, 0x17
        /*003a*/ 	.short	(.L_17 - .L_16)
.L_16:
        /*003c*/ 	.word	0x00000000
        /*0040*/ 	.short	0x0000
        /*0042*/ 	.short	0x0000
        /*0044*/ 	.byte	0x00, 0xf5, 0x21, 0x00


	//----- nvinfo : EIATTR_SPARSE_MMA_MASK
	.align		4
.L_17:
        /*0048*/ 	.byte	0x03, 0x50
        /*004a*/ 	.short	0x0000


	//----- nvinfo : EIATTR_MAXREG_COUNT
	.align		4
        /*004c*/ 	.byte	0x03, 0x1b
        /*004e*/ 	.short	0x00ff


	//----- nvinfo : EIATTR_MERCURY_ISA_VERSION
	.align		4
        /*0050*/ 	.byte	0x03, 0x5f
        /*0052*/ 	.short	0x0101


	//----- nvinfo : EIATTR_VRC_CTA_INIT_COUNT
	.align		4
        /*0054*/ 	.byte	0x02, 0x4a
	.zero		1
	.zero		1


	//----- nvinfo : EIATTR_EXIT_INSTR_OFFSETS
	.align		4
        /*0058*/ 	.byte	0x04, 0x1c
        /*005a*/ 	.short	(.L_19 - .L_18)


	//   ....[0]....
.L_18:
        /*005c*/ 	.word	0x00000080


	//   ....[1]....
        /*0060*/ 	.word	0x00001520


	//   ....[2]....
        /*0064*/ 	.word	0x000023c0


	//   ....[3]....
        /*0068*/ 	.word	0x00002bc0


	//   ....[4]....
        /*006c*/ 	.word	0x00003070


	//   ....[5]....
        /*0070*/ 	.word	0x00003280


	//----- nvinfo : EIATTR_CRS_STACK_SIZE
	.align		4
.L_19:
        /*0074*/ 	.byte	0x04, 0x1e
        /*0076*/ 	.short	(.L_21 - .L_20)
.L_20:
        /*0078*/ 	.word	0x00000000


	//----- nvinfo : EIATTR_CBANK_PARAM_SIZE
	.align		4
.L_21:
        /*007c*/ 	.byte	0x03, 0x19
        /*007e*/ 	.short	0x0018


	//----- nvinfo : EIATTR_PARAM_CBANK
	.align		4
        /*0080*/ 	.byte	0x04, 0x0a
        /*0082*/ 	.short	(.L_23 - .L_22)
	.align		4
.L_22:
        /*0084*/ 	.word	index@(.nv.constant0._Z12softmax_cudaPfS_ii)
        /*0088*/ 	.short	0x0380
        /*008a*/ 	.short	0x0018


	//----- nvinfo : EIATTR_SW_WAR
	.align		4
.L_23:
        /*008c*/ 	.byte	0x04, 0x36
        /*008e*/ 	.short	(.L_25 - .L_24)
.L_24:
        /*0090*/ 	.word	0x00000008
.L_25:


//--------------------- .nv.callgraph             --------------------------
	.section	.nv.callgraph,"",@"SHT_CUDA_CALLGRAPH"
	.align	4
	.sectionentsize	8
	.align		4
        /*0000*/ 	.word	0x00000000
	.align		4
        /*0004*/ 	.word	0xffffffff
	.align		4
        /*0008*/ 	.word	0x00000000
	.align		4
        /*000c*/ 	.word	0xfffffffe
	.align		4
        /*0010*/ 	.word	0x00000000
	.align		4
        /*0014*/ 	.word	0xfffffffd
	.align		4
        /*0018*/ 	.word	0x00000000
	.align		4
        /*001c*/ 	.word	0xfffffffc


//--------------------- .text._Z12softmax_cudaPfS_ii --------------------------
	.section	.text._Z12softmax_cudaPfS_ii,"ax",@progbits
	.align	128
        .global         _Z12softmax_cudaPfS_ii
        .type           _Z12softmax_cudaPfS_ii,@function
        .size           _Z12softmax_cudaPfS_ii,(.L_x_57 - _Z12softmax_cudaPfS_ii)
        .other          _Z12softmax_cudaPfS_ii,@"STO_CUDA_ENTRY STV_DEFAULT"
_Z12softmax_cudaPfS_ii:
.text._Z12softmax_cudaPfS_ii:
[----:B------:R-:W-:Y:S01]  /*0000*/  LDC R1, c[0x0][0x37c] ;  /* 0x0000df00ff017b82 */ /* 0x000fe20000000800 */
[----:B------:R-:W0:Y:S07]  /*0010*/  S2R R3, SR_TID.X ;  /* 0x0000000000037919 */ /* 0x000e2e0000002100 */
[----:B------:R-:W0:Y:S08]  /*0020*/  S2UR UR4, SR_CTAID.X ;  /* 0x00000000000479c3 */ /* 0x000e300000002500 */
[----:B------:R-:W0:Y:S08]  /*0030*/  LDC R0, c[0x0][0x360] ;  /* 0x0000d800ff007b82 */ /* 0x000e300000000800 */
[----:B------:R-:W1:Y:S01]  /*0040*/  LDC.64 R6, c[0x0][0x390] ;  /* 0x0000e400ff067b82 */ /* 0x000e620000000a00 */
[----:B0-----:R-:W-:-:S05]  /*0050*/  IMAD R0, R0, UR4, R3 ;  /* 0x0000000400007c24 */ /* 0x001fca000f8e0203 */
[----:B-1----:R-:W-:-:S04]  /*0060*/  ISETP.GE.AND P0, PT, R0, R7, PT ;  /* 0x000000070000720c */ /* 0x002fc80003f06270 */
[----:B------:R-:W-:-:S13]  /*0070*/  ISETP.LE.OR P0, PT, R6, UR4, P0 ;  /* 0x0000000406007c0c */ /* 0x000fda0008703670 */
[----:B------:R-:W-:Y:S05]  /*0080*/  @P0 EXIT ;  /* 0x000000000000094d */ /* 0x000fea0003800000 */
[----:B------:R-:W0:Y:S01]  /*0090*/  LDC.64 R4, c[0x0][0x380] ;  /* 0x0000e000ff047b82 */ /* 0x000e220000000a00 */
[----:B------:R-:W1:Y:S01]  /*00a0*/  LDCU.64 UR8, c[0x0][0x358] ;  /* 0x00006b00ff0877ac */ /* 0x000e620008000a00 */
[----:B------:R-:W-:-:S05]  /*00b0*/  IMAD R9, R7, UR4, RZ ;  /* 0x0000000407097c24 */ /* 0x000fca000f8e02ff */
[----:B------:R-:W-:-:S05]  /*00c0*/  IADD3 R3, PT, PT, R0, R9, RZ ;  /* 0x0000000900037210 */ /* 0x000fca0007ffe0ff */
[----:B0-----:R-:W-:-:S05]  /*00d0*/  IMAD.WIDE R2, R3, 0x4, R4 ;  /* 0x0000000403027825 */ /* 0x001fca00078e0204 */
[----:B-1----:R0:W5:Y:S01]  /*00e0*/  LDG.E R8, desc[UR8][R2.64] ;  /* 0x0000000802087981 */ /* 0x002162000c1e1900 */
[----:B------:R-:W-:-:S13]  /*00f0*/  ISETP.GE.AND P0, PT, R7, 0x2, PT ;  /* 0x000000020700780c */ /* 0x000fda0003f06270 */
[----:B0-----:R-:W-:Y:S05]  /*0100*/  @!P0 BRA `(.L_x_0) ;  /* 0x0000000400a88947 */ /* 0x001fea0003800000 */
[----:B------:R-:W-:Y:S01]  /*0110*/  IADD3 R0, PT, PT, R7, -0x2, RZ ;  /* 0xfffffffe07007810 */ /* 0x000fe20007ffe0ff */
[----:B------:R-:W-:-:S03]  /*0120*/  UMOV UR4, 0x1 ;  /* 0x0000000100047882 */ /* 0x000fc60000000000 */
[----:B------:R-:W-:Y:S02]  /*0130*/  ISETP.GE.U32.AND P0, PT, R0, 0xf, PT ;  /* 0x0000000f0000780c */ /* 0x000fe40003f06070 */
[----:B------:R-:W-:-:S04]  /*0140*/  IADD3 R0, PT, PT, R7, -0x1, RZ ;  /* 0xffffffff07007810 */ /* 0x000fc80007ffe0ff */
[----:B------:R-:W-:-:S07]  /*0150*/  LOP3.LUT R19, R0, 0xf, RZ, 0xc0, !PT ;  /* 0x0000000f00137812 */ /* 0x000fce00078ec0ff */
[----:B------:R-:W-:Y:S05]  /*0160*/  @!P0 BRA `(.L_x_1) ;  /* 0x00000000009c8947 */ /* 0x000fea0003800000 */
[----:B------:R-:W-:Y:S01]  /*0170*/  IADD3 R3, PT, PT, R9, 0x1, RZ ;  /* 0x0000000109037810 */ /* 0x000fe20007ffe0ff */
[----:B------:R-:W-:-:S04]  /*0180*/  UMOV UR4, URZ ;  /* 0x000000ff00047c82 */ /* 0x000fc80008000000 */
[----:B------:R-:W-:Y:S01]  /*0190*/  IMAD.WIDE.U32 R2, R3, 0x4, R4 ;  /* 0x0000000403027825 */ /* 0x000fe200078e0004 */
[----:B------:R-:W-:Y:S02]  /*01a0*/  LOP3.LUT R4, R0, 0xfffffff0, RZ, 0xc0, !PT ;  /* 0xfffffff000047812 */ /* 0x000fe400078ec0ff */
[----:B------:R-:W-:Y:S02]  /*01b0*/  IADD3 R12, P0, PT, R2, 0x20, RZ ;  /* 0x00000020020c7810 */ /* 0x000fe40007f1e0ff */
[----:B------:R-:W-:Y:S02]  /*01c0*/  IADD3 R4, PT, PT, -R4, RZ, RZ ;  /* 0x000000ff04047210 */ /* 0x000fe40007ffe1ff */
[----:B------:R-:W-:-:S09]  /*01d0*/  IADD3.X R3, PT, PT, RZ, R3, RZ, P0, !PT ;  /* 0x00000003ff037210 */ /* 0x000fd200007fe4ff */
.L_x_2:
[----:B------:R-:W-:-:S05]  /*01e0*/  MOV R2, R12 ;  /* 0x0000000c00027202 */ /* 0x000fca0000000f00 */
[----:B------:R-:W2:Y:S04]  /*01f0*/  LDG.E R11, desc[UR8][R2.64+-0x20] ;  /* 0xffffe008020b7981 */ /* 0x000ea8000c1e1900 */
[----:B------:R-:W2:Y:S04]  /*0200*/  LDG.E R12, desc[UR8][R2.64+-0x1c] ;  /* 0xffffe408020c7981 */ /* 0x000ea8000c1e1900 */
[----:B------:R-:W3:Y:S04]  /*0210*/  LDG.E R14, desc[UR8][R2.64+-0x18] ;  /* 0xffffe808020e7981 */ /* 0x000ee8000c1e1900 */
[----:B------:R-:W3:Y:S04]  /*0220*/  LDG.E R13, desc[UR8][R2.64+-0x14] ;  /* 0xffffec08020d7981 */ /* 0x000ee8000c1e1900 */
[----:B------:R-:W4:Y:S04]  /*0230*/  LDG.E R16, desc[UR8][R2.64+-0x10] ;  /* 0xfffff00802107981 */ /* 0x000f28000c1e1900 */
        /* <DEDUP_REMOVED lines=10> */
[----:B------:R0:W4:Y:S01]  /*02e0*/  LDG.E R5, desc[UR8][R2.64+0x1c] ;  /* 0x00001c0802057981 */ /* 0x000122000c1e1900 */
[----:B------:R-:W-:Y:S01]  /*02f0*/  IADD3 R4, PT, PT, R4, 0x10, RZ ;  /* 0x0000001004047810 */ /* 0x000fe20007ffe0ff */
[----:B------:R-:W-:-:S03]  /*0300*/  UIADD3 UR4, UPT, UPT, UR4, 0x10, URZ ;  /* 0x0000001004047890 */ /* 0x000fc6000fffe0ff */
[----:B------:R-:W-:Y:S02]  /*0310*/  ISETP.NE.AND P0, PT, R4, RZ, PT ;  /* 0x000000ff0400720c */ /* 0x000fe40003f05270 */
[----:B--2--5:R-:W-:Y:S02]  /*0320*/  FMNMX3 R11, R8, R11, R12, !PT ;  /* 0x0000000b080b7276 */ /* 0x024fe4000780000c */
[----:B------:R-:W-:-:S04]  /*0330*/  IADD3 R12, P1, PT, R2, 0x40, RZ ;  /* 0x00000040020c7810 */ /* 0x000fc80007f3e0ff */
[----:B0-----:R-:W-:Y:S02]  /*0340*/  IADD3.X R3, PT, PT, RZ, R3, RZ, P1, !PT ;  /* 0x00000003ff037210 */ /* 0x001fe40000ffe4ff */
[----:B---3--:R-:W-:-:S04]  /*0350*/  FMNMX3 R11, R11, R14, R13, !PT ;  /* 0x0000000e0b0b7276 */ /* 0x008fc8000780000d */
[----:B----4-:R-:W-:-:S04]  /*0360*/  FMNMX3 R11, R11, R16, R15, !PT ;  /* 0x000000100b0b7276 */ /* 0x010fc8000780000f */
[----:B------:R-:W-:-:S04]  /*0370*/  FMNMX3 R11, R11, R18, R17, !PT ;  /* 0x000000120b0b7276 */ /* 0x000fc80007800011 */
[----:B------:R-:W-:-:S04]  /*0380*/  FMNMX3 R11, R11, R20, R21, !PT ;  /* 0x000000140b0b7276 */ /* 0x000fc80007800015 */
[----:B------:R-:W-:-:S04]  /*0390*/  FMNMX3 R11, R11, R22, R23, !PT ;  /* 0x000000160b0b7276 */ /* 0x000fc80007800017 */
[----:B------:R-:W-:-:S04]  /*03a0*/  FMNMX3 R7, R11, R7, R10, !PT ;  /* 0x000000070b077276 */ /* 0x000fc8000780000a */
[----:B------:R-:W-:Y:S01]  /*03b0*/  FMNMX3 R8, R7, R6, R5, !PT ;  /* 0x0000000607087276 */ /* 0x000fe20007800005 */
[----:B------:R-:W-:Y:S06]  /*03c0*/  @P0 BRA `(.L_x_2) ;  /* 0xfffffffc00840947 */ /* 0x000fec000383ffff */
[----:B------:R-:W-:-:S12]  /*03d0*/  UIADD3 UR4, UPT, UPT, UR4, 0x1, URZ ;  /* 0x0000000104047890 */ /* 0x000fd8000fffe0ff */
.L_x_1:
[----:B------:R-:W-:-:S13]  /*03e0*/  ISETP.NE.AND P0, PT, R19, RZ, PT ;  /* 0x000000ff1300720c */ /* 0x000fda0003f05270 */
[----:B------:R-:W-:Y:S05]  /*03f0*/  @!P0 BRA `(.L_x_0) ;  /* 0x0000000000ec8947 */ /* 0x000fea0003800000 */
[----:B------:R-:W-:Y:S02]  /*0400*/  ISETP.GE.U32.AND P0, PT, R19, 0x8, PT ;  /* 0x000000081300780c */ /* 0x000fe40003f06070 */
[----:B------:R-:W-:-:S04]  /*0410*/  LOP3.LUT R15, R0, 0x7, RZ, 0xc0, !PT ;  /* 0x00000007000f7812 */ /* 0x000fc800078ec0ff */
[----:B------:R-:W-:-:S07]  /*0420*/  ISETP.NE.AND P1, PT, R15, RZ, PT ;  /* 0x000000ff0f00720c */ /* 0x000fce0003f25270 */
[----:B------:R-:W-:Y:S06]  /*0430*/  @!P0 BRA `(.L_x_3) ;  /* 0x0000000000548947 */ /* 0x000fec0003800000 */
[----:B------:R-:W0:Y:S01]  /*0440*/  LDC.64 R10, c[0x0][0x380] ;  /* 0x0000e000ff0a7b82 */ /* 0x000e220000000a00 */
[C---:B------:R-:W-:Y:S02]  /*0450*/  IADD3 R6, P0, PT, R9.reuse, UR4, RZ ;  /* 0x0000000409067c10 */ /* 0x040fe4000ff1e0ff */
[----:B------:R-:W-:Y:S02]  /*0460*/  IADD3 R3, PT, PT, R9, UR4, RZ ;  /* 0x0000000409037c10 */ /* 0x000fe4000fffe0ff */
[----:B------:R-:W-:-:S03]  /*0470*/  IADD3.X R7, PT, PT, RZ, RZ, RZ, P0, !PT ;  /* 0x000000ffff077210 */ /* 0x000fc600007fe4ff */
[----:B------:R-:W1:Y:S01]  /*0480*/  LDC.64 R4, c[0x0][0x380] ;  /* 0x0000e000ff047b82 */ /* 0x000e620000000a00 */
[----:B0-----:R-:W-:Y:S01]  /*0490*/  LEA R2, P0, R6, R10, 0x2 ;  /* 0x0000000a06027211 */ /* 0x001fe200078010ff */
[----:B-1----:R-:W-:-:S03]  /*04a0*/  IMAD.WIDE.U32 R4, R3, 0x4, R4 ;  /* 0x0000000403047825 */ /* 0x002fc600078e0004 */
[----:B------:R-:W-:-:S03]  /*04b0*/  LEA.HI.X R3, R6, R11, R7, 0x2, P0 ;  /* 0x0000000b06037211 */ /* 0x000fc600000f1407 */
[----:B------:R-:W2:Y:S04]  /*04c0*/  LDG.E R5, desc[UR8][R4.64] ;  /* 0x0000000804057981 */ /* 0x000ea8000c1e1900 */
[----:B------:R-:W2:Y:S04]  /*04d0*/  LDG.E R6, desc[UR8][R2.64+0x4] ;  /* 0x0000040802067981 */ /* 0x000ea8000c1e1900 */
[----:B------:R-:W3:Y:S04]  /*04e0*/  LDG.E R7, desc[UR8][R2.64+0x8] ;  /* 0x0000080802077981 */ /* 0x000ee8000c1e1900 */
[----:B------:R-:W3:Y:S04]  /*04f0*/  LDG.E R10, desc[UR8][R2.64+0xc] ;  /* 0x00000c08020a7981 */ /* 0x000ee8000c1e1900 */
[----:B------:R-:W4:Y:S04]  /*0500*/  LDG.E R11, desc[UR8][R2.64+0x10] ;  /* 0x00001008020b7981 */ /* 0x000f28000c1e1900 */
[----:B------:R-:W4:Y:S04]  /*0510*/  LDG.E R12, desc[UR8][R2.64+0x14] ;  /* 0x00001408020c7981 */ /* 0x000f28000c1e1900 */
[----:B------:R-:W4:Y:S04]  /*0520*/  LDG.E R13, desc[UR8][R2.64+0x18] ;  /* 0x00001808020d7981 */ /* 0x000f28000c1e1900 */
[----:B------:R-:W4:Y:S01]  /*0530*/  LDG.E R14, desc[UR8][R2.64+0x1c] ;  /* 0x00001c08020e7981 */ /* 0x000f22000c1e1900 */
[----:B------:R-:W-:Y:S01]  /*0540*/  UIADD3 UR4, UPT, UPT, UR4, 0x8, URZ ;  /* 0x0000000804047890 */ /* 0x000fe2000fffe0ff */
[----:B--2--5:R-:W-:-:S04]  /*0550*/  FMNMX3 R6, R8, R5, R6, !PT ;  /* 0x0000000508067276 */ /* 0x024fc80007800006 */
[----:B---3--:R-:W-:-:S04]  /*0560*/  FMNMX3 R6, R6, R7, R10, !PT ;  /* 0x0000000706067276 */ /* 0x008fc8000780000a */
[----:B----4-:R-:W-:-:S04]  /*0570*/  FMNMX3 R6, R6, R11, R12, !PT ;  /* 0x0000000b06067276 */ /* 0x010fc8000780000c */
[----:B------:R-:W-:-:S07]  /*0580*/  FMNMX3 R8, R6, R13, R14, !PT ;  /* 0x0000000d06087276 */ /* 0x000fce000780000e */
.L_x_3:
        /* <DEDUP_REMOVED lines=16> */
[----:B------:R-:W3:Y:S01]  /*0690*/  LDG.E R10, desc[UR8][R4.64+0xc] ;  /* 0x00000c08040a7981 */ /* 0x000ee2000c1e1900 */
[----:B------:R-:W-:Y:S01]  /*06a0*/  UIADD3 UR4, UPT, UPT, UR4, 0x4, URZ ;  /* 0x0000000404047890 */ /* 0x000fe2000fffe0ff */
[----:B--2--5:R-:W-:-:S04]  /*06b0*/  FMNMX3 R6, R8, R3, R6, !PT ;  /* 0x0000000308067276 */ /* 0x024fc80007800006 */
[----:B---3--:R-:W-:-:S07]  /*06c0*/  FMNMX3 R8, R6, R7, R10, !PT ;  /* 0x0000000706087276 */ /* 0x008fce000780000a */
.L_x_4:
[----:B------:R-:W-:Y:S05]  /*06d0*/  @!P1 BRA `(.L_x_0) ;  /* 0x0000000000349947 */ /* 0x000fea0003800000 */
[----:B------:R-:W0:Y:S01]  /*06e0*/  LDC.64 R2, c[0x0][0x380] ;  /* 0x0000e000ff027b82 */ /* 0x000e220000000a00 */
[----:B------:R-:W-:Y:S02]  /*06f0*/  IADD3 R5, PT, PT, R9, UR4, RZ ;  /* 0x0000000409057c10 */ /* 0x000fe4000fffe0ff */
[----:B------:R-:W-:-:S03]  /*0700*/  IADD3 R0, PT, PT, -R0, RZ, RZ ;  /* 0x000000ff00007210 */ /* 0x000fc60007ffe1ff */
[----:B0-----:R-:W-:-:S05]  /*0710*/  IMAD.WIDE.U32 R2, R5, 0x4, R2 ;  /* 0x0000000405027825 */ /* 0x001fca00078e0002 */
[----:B------:R-:W-:-:S07]  /*0720*/  MOV R5, R3 ;  /* 0x0000000300057202 */ /* 0x000fce0000000f00 */
.L_x_5:
[----:B------:R-:W-:-:S06]  /*0730*/  MOV R3, R5 ;  /* 0x0000000500037202 */ /* 0x000fcc0000000f00 */
[----:B------:R0:W2:Y:S01]  /*0740*/  LDG.E R3, desc[UR8][R2.64] ;  /* 0x0000000802037981 */ /* 0x0000a2000c1e1900 */
[----:B------:R-:W-:-:S04]  /*0750*/  IADD3 R0, PT, PT, R0, 0x1, RZ ;  /* 0x0000000100007810 */ /* 0x000fc80007ffe0ff */
[----:B------:R-:W-:Y:S02]  /*0760*/  ISETP.NE.AND P0, PT, R0, RZ, PT ;  /* 0x000000ff0000720c */ /* 0x000fe40003f05270 */
[----:B0-----:R-:W-:-:S04]  /*0770*/  IADD3 R2, P1, PT, R2, 0x4, RZ ;  /* 0x0000000402027810 */ /* 0x001fc80007f3e0ff */
[----:B------:R-:W-:Y:S02]  /*0780*/  IADD3.X R5, PT, PT, RZ, R5, RZ, P1, !PT ;  /* 0x00000005ff057210 */ /* 0x000fe40000ffe4ff */
[----:B--2--5:R-:W-:-:S05]  /*0790*/  FMNMX R8, R3, R8, !PT ;  /* 0x0000000803087209 */ /* 0x024fca0007800000 */
[----:B------:R-:W-:Y:S05]  /*07a0*/  @P0 BRA `(.L_x_5) ;  /* 0xfffffffc00e00947 */ /* 0x000fea000383ffff */
.L_x_0:
[----:B------:R-:W0:Y:S01]  /*07b0*/  LDCU UR5, c[0x0][0x394] ;  /* 0x00007280ff0577ac */ /* 0x000e220008000800 */
[----:B------:R-:W-:Y:S01]  /*07c0*/  HFMA2 R3, -RZ, RZ, 0, 0 ;  /* 0x00000000ff037431 */ /* 0x000fe200000001ff */
[----:B0-----:R-:W-:-:S09]  /*07d0*/  UISETP.GE.AND UP0, UPT, UR5, 0x1, UPT ;  /* 0x000000010500788c */ /* 0x001fd2000bf06270 */
[----:B------:R-:W-:Y:S05]  /*07e0*/  BRA.U !UP0, `(.L_x_6) ;  /* 0x0000000d08447547 */ /* 0x000fea000b800000 */
[----:B------:R-:W-:Y:S01]  /*07f0*/  UISETP.GE.U32.AND UP1, UPT, UR5, 0x8, UPT ;  /* 0x000000080500788c */ /* 0x000fe2000bf26070 */
[----:B------:R-:W-:Y:S01]  /*0800*/  MOV R3, RZ ;  /* 0x000000ff00037202 */ /* 0x000fe20000000f00 */
[----:B------:R-:W-:Y:S01]  /*0810*/  ULOP3.LUT UR6, UR5, 0x7, URZ, 0xc0, !UPT ;  /* 0x0000000705067892 */ /* 0x000fe2000f8ec0ff */
[----:B------:R-:W-:-:S03]  /*0820*/  UMOV UR4, URZ ;  /* 0x000000ff00047c82 */ /* 0x000fc60008000000 */
[----:B------:R-:W-:-:S03]  /*0830*/  UISETP.NE.AND UP0, UPT, UR6, URZ, UPT ;  /* 0x000000ff0600728c */ /* 0x000fc6000bf05270 */
[----:B------:R-:W-:Y:S08]  /*0840*/  BRA.U !UP1, `(.L_x_7) ;  /* 0x0000000509787547 */ /* 0x000ff0000b800000 */
[----:B------:R-:W0:Y:S01]  /*0850*/  LDC.64 R4, c[0x0][0x380] ;  /* 0x0000e000ff047b82 */ /* 0x000e220000000a00 */
[----:B------:R-:W-:Y:S01]  /*0860*/  ULOP3.LUT UR4, UR5, 0x7ffffff8, URZ, 0xc0, !UPT ;  /* 0x7ffffff805047892 */ /* 0x000fe2000f8ec0ff */
[----:B------:R-:W-:-:S03]  /*0870*/  MOV R3, RZ ;  /* 0x000000ff00037202 */ /* 0x000fc60000000f00 */
[----:B------:R-:W-:Y:S01]  /*0880*/  UIADD3 UR5, UPT, UPT, -UR4, URZ, URZ ;  /* 0x000000ff04057290 */ /* 0x000fe2000fffe1ff */
[----:B0-----:R-:W-:-:S03]  /*0890*/  IMAD.WIDE.U32 R4, R9, 0x4, R4 ;  /* 0x0000000409047825 */ /* 0x001fc600078e0004 */
[----:B------:R-:W-:-:S04]  /*08a0*/  IADD3 R4, P0, PT, R4, 0x10, RZ ;  /* 0x0000001004047810 */ /* 0x000fc80007f1e0ff */
[----:B------:R-:W-:-:S09]  /*08b0*/  IADD3.X R5, PT, PT, RZ, R5, RZ, P0, !PT ;  /* 0x00000005ff057210 */ /* 0x000fd200007fe4ff */
.L_x_8:
[----:B------:R-:W2:Y:S04]  /*08c0*/  LDG.E R7, desc[UR8][R4.64+-0x10] ;  /* 0xfffff00804077981 */ /* 0x000ea8000c1e1900 */
[----:B------:R-:W3:Y:S04]  /*08d0*/  LDG.E R13, desc[UR8][R4.64+-0xc] ;  /* 0xfffff408040d7981 */ /* 0x000ee8000c1e1900 */
[----:B------:R-:W4:Y:S04]  /*08e0*/  LDG.E R21, desc[UR8][R4.64+-0x8] ;  /* 0xfffff80804157981 */ /* 0x000f28000c1e1900 */
[----:B------:R-:W4:Y:S04]  /*08f0*/  LDG.E R27, desc[UR8][R4.64+-0x4] ;  /* 0xfffffc08041b7981 */ /* 0x000f28000c1e1900 */
[----:B------:R-:W4:Y:S04]  /*0900*/  LDG.E R11, desc[UR8][R4.64] ;  /* 0x00000008040b7981 */ /* 0x000f28000c1e1900 */
[----:B------:R-:W4:Y:S04]  /*0910*/  LDG.E R19, desc[UR8][R4.64+0x4] ;  /* 0x0000040804137981 */ /* 0x000f28000c1e1900 */
[----:B------:R-:W4:Y:S04]  /*0920*/  LDG.E R17, desc[UR8][R4.64+0x8] ;  /* 0x0000080804117981 */ /* 0x000f28000c1e1900 */
[----:B------:R0:W4:Y:S01]  /*0930*/  LDG.E R15, desc[UR8][R4.64+0xc] ;  /* 0x00000c08040f7981 */ /* 0x000122000c1e1900 */
[----:B------:R-:W-:Y:S01]  /*0940*/  HFMA2 R6, -RZ, RZ, 0.96630859375, -0.0022525787353515625 ;  /* 0x3bbb989dff067431 */ /* 0x000fe200000001ff */
[----:B------:R-:W-:Y:S01]  /*0950*/  MOV R10, 0x437c0000 ;  /* 0x437c0000000a7802 */ /* 0x000fe20000000f00 */
[----:B------:R-:W-:-:S04]  /*0960*/  UIADD3 UR5, UPT, UPT, UR5, 0x8, URZ ;  /* 0x0000000805057890 */ /* 0x000fc8000fffe0ff */
[----:B------:R-:W-:Y:S01]  /*0970*/  UISETP.NE.AND UP1, UPT, UR5, URZ, UPT ;  /* 0x000000ff0500728c */ /* 0x000fe2000bf25270 */
[----:B0-----:R-:W-:-:S04]  /*0980*/  IADD3 R4, P0, PT, R4, 0x20, RZ ;  /* 0x0000002004047810 */ /* 0x001fc80007f1e0ff */
[----:B------:R-:W-:Y:S01]  /*0990*/  IADD3.X R5, PT, PT, RZ, R5, RZ, P0, !PT ;  /* 0x00000005ff057210 */ /* 0x000fe200007fe4ff */
[----:B--2--5:R-:W-:-:S04]  /*09a0*/  FADD R23, R7, -R8 ;  /* 0x8000000807177221 */ /* 0x024fc80000000000 */
[----:B------:R-:W-:Y:S01]  /*09b0*/  FFMA.SAT R7, R23, R6, 0.5 ;  /* 0x3f00000017077423 */ /* 0x000fe20000002006 */
[----:B---3--:R-:W-:-:S03]  /*09c0*/  FADD R13, R13, -R8 ;  /* 0x800000080d0d7221 */ /* 0x008fc60000000000 */
[----:B------:R-:W-:Y:S01]  /*09d0*/  FFMA.RM R7, R7, R10, 12582913 ;  /* 0x4b40000107077423 */ /* 0x000fe2000000400a */
[----:B------:R-:W-:Y:S01]  /*09e0*/  FFMA.SAT R25, R13, R6, 0.5 ;  /* 0x3f0000000d197423 */ /* 0x000fe20000002006 */
[----:B----4-:R-:W-:Y:S02]  /*09f0*/  FADD R21, R21, -R8 ;  /* 0x8000000815157221 */ /* 0x010fe40000000000 */
[----:B------:R-:W-:Y:S01]  /*0a00*/  FADD R2, R7, -12583039 ;  /* 0xcb40007f07027421 */ /* 0x000fe20000000000 */
[----:B------:R-:W-:Y:S01]  /*0a10*/  FFMA.RM R0, R25, R10, 12582913 ;  /* 0x4b40000119007423 */ /* 0x000fe2000000400a */
[----:B------:R-:W-:Y:S02]  /*0a20*/  FFMA.SAT R25, R21, R6, 0.5 ;  /* 0x3f00000015197423 */ /* 0x000fe40000002006 */
[----:B------:R-:W-:Y:S01]  /*0a30*/  FFMA R2, R23, 1.4426950216293334961, -R2 ;  /* 0x3fb8aa3b17027823 */ /* 0x000fe20000000802 */
[----:B------:R-:W-:-:S03]  /*0a40*/  FADD R14, R0, -12583039 ;  /* 0xcb40007f000e7421 */ /* 0x000fc60000000000 */
[----:B------:R-:W-:Y:S01]  /*0a50*/  FFMA R12, R23, 1.925963033500011079e-08, R2 ;  /* 0x32a57060170c7823 */ /* 0x000fe20000000002 */
[--C-:B------:R-:W-:Y:S01]  /*0a60*/  FADD R23, R27, -R8.reuse ;  /* 0x800000081b177221 */ /* 0x100fe20000000000 */
[----:B------:R-:W-:Y:S01]  /*0a70*/  FFMA.RM R2, R25, R10, 12582913 ;  /* 0x4b40000119027423 */ /* 0x000fe2000000400a */
[----:B------:R-:W-:Y:S01]  /*0a80*/  FADD R25, R11, -R8 ;  /* 0x800000080b197221 */ /* 0x000fe20000000000 */
[----:B------:R-:W-:Y:S01]  /*0a90*/  FFMA R14, R13, 1.4426950216293334961, -R14 ;  /* 0x3fb8aa3b0d0e7823 */ /* 0x000fe2000000080e */
[-C--:B------:R-:W-:Y:S01]  /*0aa0*/  FFMA.SAT R27, R23, R6.reuse, 0.5 ;  /* 0x3f000000171b7423 */ /* 0x080fe20000002006 */
[----:B------:R-:W-:Y:S01]  /*0ab0*/  FADD R16, R2, -12583039 ;  /* 0xcb40007f02107421 */ /* 0x000fe20000000000 */
[----:B------:R-:W-:Y:S01]  /*0ac0*/  FFMA.SAT R29, R25, R6, 0.5 ;  /* 0x3f000000191d7423 */ /* 0x000fe20000002006 */
[----:B------:R-:W-:Y:S01]  /*0ad0*/  FFMA R13, R13, 1.925963033500011079e-08, R14 ;  /* 0x32a570600d0d7823 */ /* 0x000fe2000000000e */
[-C--:B------:R-:W-:Y:S01]  /*0ae0*/  FFMA.RM R11, R27, R10.reuse, 12582913 ;  /* 0x4b4000011b0b7423 */ /* 0x080fe2000000400a */
[----:B------:R-:W-:Y:S01]  /*0af0*/  FADD R27, R19, -R8 ;  /* 0x80000008131b7221 */ /* 0x000fe20000000000 */
[----:B------:R-:W-:Y:S01]  /*0b00*/  FFMA.RM R14, R29, R10, 12582913 ;  /* 0x4b4000011d0e7423 */ /* 0x000fe2000000400a */
[----:B------:R-:W0:Y:S01]  /*0b10*/  MUFU.EX2 R12, R12 ;  /* 0x0000000c000c7308 */ /* 0x000e220000000800 */
[----:B------:R-:W-:Y:S01]  /*0b20*/  FADD R18, R11, -12583039 ;  /* 0xcb40007f0b127421 */ /* 0x000fe20000000000 */
[----:B------:R-:W-:Y:S01]  /*0b30*/  FFMA R16, R21, 1.4426950216293334961, -R16 ;  /* 0x3fb8aa3b15107823 */ /* 0x000fe20000000810 */
[----:B------:R-:W-:Y:S01]  /*0b40*/  FADD R20, R14, -12583039 ;  /* 0xcb40007f0e147421 */ /* 0x000fe20000000000 */
[----:B------:R-:W-:Y:S01]  /*0b50*/  FFMA.SAT R19, R27, R6, 0.5 ;  /* 0x3f0000001b137423 */ /* 0x000fe20000002006 */
[----:B------:R-:W-:Y:S01]  /*0b60*/  FFMA R18, R23, 1.4426950216293334961, -R18 ;  /* 0x3fb8aa3b17127823 */ /* 0x000fe20000000812 */
[----:B------:R-:W-:Y:S01]  /*0b70*/  FFMA R16, R21, 1.925963033500011079e-08, R16 ;  /* 0x32a5706015107823 */ /* 0x000fe20000000010 */
[----:B------:R-:W-:Y:S01]  /*0b80*/  FFMA R20, R25, 1.4426950216293334961, -R20 ;  /* 0x3fb8aa3b19147823 */ /* 0x000fe20000000814 */
[----:B------:R-:W1:Y:S01]  /*0b90*/  MUFU.EX2 R13, R13 ;  /* 0x0000000d000d7308 */ /* 0x000e620000000800 */
[----:B------:R-:W-:Y:S01]  /*0ba0*/  FFMA R18, R23, 1.925963033500011079e-08, R18 ;  /* 0x32a5706017127823 */ /* 0x000fe20000000012 */
[--C-:B------:R-:W-:Y:S01]  /*0bb0*/  FADD R23, R17, -R8.reuse ;  /* 0x8000000811177221 */ /* 0x100fe20000000000 */
[----:B------:R-:W-:Y:S01]  /*0bc0*/  FFMA.RM R17, R19, R10, 12582913 ;  /* 0x4b40000113117423 */ /* 0x000fe2000000400a */
[----:B------:R-:W-:Y:S01]  /*0bd0*/  FADD R21, R15, -R8 ;  /* 0x800000080f157221 */ /* 0x000fe20000000000 */
[----:B------:R-:W-:Y:S01]  /*0be0*/  FFMA R19, R25, 1.925963033500011079e-08, R20 ;  /* 0x32a5706019137823 */ /* 0x000fe20000000014 */
[-C--:B------:R-:W-:Y:S01]  /*0bf0*/  FFMA.SAT R29, R23, R6.reuse, 0.5 ;  /* 0x3f000000171d7423 */ /* 0x080fe20000002006 */
[----:B------:R-:W-:Y:S01]  /*0c00*/  FADD R22, R17, -12583039 ;  /* 0xcb40007f11167421 */ /* 0x000fe20000000000 */
[----:B------:R-:W-:Y:S01]  /*0c10*/  FFMA.SAT R25, R21, R6, 0.5 ;  /* 0x3f00000015197423 */ /* 0x000fe20000002006 */
[----:B------:R-:W2:Y:S01]  /*0c20*/  MUFU.EX2 R16, R16 ;  /* 0x0000001000107308 */ /* 0x000ea20000000800 */
[-C--:B------:R-:W-:Y:S01]  /*0c30*/  FFMA.RM R15, R29, R10.reuse, 12582913 ;  /* 0x4b4000011d0f7423 */ /* 0x080fe2000000400a */
[----:B------:R-:W-:Y:S01]  /*0c40*/  SHF.L.U32 R20, R7, 0x17, RZ ;  /* 0x0000001707147819 */ /* 0x000fe200000006ff */
[----:B------:R-:W-:Y:S01]  /*0c50*/  FFMA R22, R27, 1.4426950216293334961, -R22 ;  /* 0x3fb8aa3b1b167823 */ /* 0x000fe20000000816 */
[----:B------:R-:W-:Y:S01]  /*0c60*/  FFMA.RM R10, R25, R10, 12582913 ;  /* 0x4b400001190a7423 */ /* 0x000fe2000000400a */
[----:B------:R-:W-:Y:S01]  /*0c70*/  FADD R24, R15, -12583039 ;  /* 0xcb40007f0f187421 */ /* 0x000fe20000000000 */
[----:B------:R-:W-:Y:S01]  /*0c80*/  SHF.L.U32 R7, R0, 0x17, RZ ;  /* 0x0000001700077819 */ /* 0x000fe200000006ff */
[----:B0-----:R-:W-:Y:S01]  /*0c90*/  FFMA R12, R20, R12, R3 ;  /* 0x0000000c140c7223 */ /* 0x001fe20000000003 */
[----:B------:R-:W0:Y:S01]  /*0ca0*/  MUFU.EX2 R18, R18 ;  /* 0x0000001200127308 */ /* 0x000e220000000800 */
[----:B------:R-:W-:Y:S01]  /*0cb0*/  FFMA R6, R27, 1.925963033500011079e-08, R22 ;  /* 0x32a570601b067823 */ /* 0x000fe20000000016 */
[----:B------:R-:W-:Y:S01]  /*0cc0*/  FFMA R24, R23, 1.4426950216293334961, -R24 ;  /* 0x3fb8aa3b17187823 */ /* 0x000fe20000000818 */
[----:B------:R-:W-:Y:S01]  /*0cd0*/  FADD R0, R10, -12583039 ;  /* 0xcb40007f0a007421 */ /* 0x000fe20000000000 */
[----:B-1----:R-:W-:Y:S01]  /*0ce0*/  FFMA R7, R7, R13, R12 ;  /* 0x0000000d07077223 */ /* 0x002fe2000000000c */
[----:B------:R-:W-:Y:S01]  /*0cf0*/  SHF.L.U32 R2, R2, 0x17, RZ ;  /* 0x0000001702027819 */ /* 0x000fe200000006ff */
[----:B------:R-:W-:Y:S01]  /*0d00*/  FFMA R24, R23, 1.925963033500011079e-08, R24 ;  /* 0x32a5706017187823 */ /* 0x000fe20000000018 */
[----:B------:R-:W-:Y:S01]  /*0d10*/  FFMA R12, R21, 1.4426950216293334961, -R0 ;  /* 0x3fb8aa3b150c7823 */ /* 0x000fe20000000800 */
[----:B------:R-:W1:Y:S01]  /*0d20*/  MUFU.EX2 R19, R19 ;  /* 0x0000001300137308 */ /* 0x000e620000000800 */
[----:B------:R-:W-:Y:S01]  /*0d30*/  SHF.L.U32 R0, R11, 0x17, RZ ;  /* 0x000000170b007819 */ /* 0x000fe200000006ff */
[----:B--2---:R-:W-:Y:S01]  /*0d40*/  FFMA R7, R2, R16, R7 ;  /* 0x0000001002077223 */ /* 0x004fe20000000007 */
[----:B------:R-:W-:Y:S01]  /*0d50*/  FFMA R12, R21, 1.925963033500011079e-08, R12 ;  /* 0x32a57060150c7823 */ /* 0x000fe2000000000c */
[----:B------:R-:W-:-:S02]  /*0d60*/  SHF.L.U32 R3, R14, 0x17, RZ ;  /* 0x000000170e037819 */ /* 0x000fc400000006ff */
[----:B------:R-:W-:Y:S02]  /*0d70*/  SHF.L.U32 R2, R17, 0x17, RZ ;  /* 0x0000001711027819 */ /* 0x000fe400000006ff */
[----:B------:R-:W2:Y:S01]  /*0d80*/  MUFU.EX2 R6, R6 ;  /* 0x0000000600067308 */ /* 0x000ea20000000800 */
[----:B0-----:R-:W-:Y:S01]  /*0d90*/  FFMA R0, R0, R18, R7 ;  /* 0x0000001200007223 */ /* 0x001fe20000000007 */
[----:B------:R-:W-:-:S06]  /*0da0*/  SHF.L.U32 R15, R15, 0x17, RZ ;  /* 0x000000170f0f7819 */ /* 0x000fcc00000006ff */
[----:B------:R-:W0:Y:S01]  /*0db0*/  MUFU.EX2 R24, R24 ;  /* 0x0000001800187308 */ /* 0x000e220000000800 */
[----:B-1----:R-:W-:-:S07]  /*0dc0*/  FFMA R3, R3, R19, R0 ;  /* 0x0000001303037223 */ /* 0x002fce0000000000 */
[----:B------:R-:W1:Y:S01]  /*0dd0*/  MUFU.EX2 R12, R12 ;  /* 0x0000000c000c7308 */ /* 0x000e620000000800 */
[----:B--2---:R-:W-:Y:S01]  /*0de0*/  FFMA R2, R2, R6, R3 ;  /* 0x0000000602027223 */ /* 0x004fe20000000003 */
[----:B------:R-:W-:-:S03]  /*0df0*/  SHF.L.U32 R3, R10, 0x17, RZ ;  /* 0x000000170a037819 */ /* 0x000fc600000006ff */
[----:B0-----:R-:W-:-:S04]  /*0e00*/  FFMA R2, R15, R24, R2 ;  /* 0x000000180f027223 */ /* 0x001fc80000000002 */
[----:B-1----:R-:W-:Y:S01]  /*0e10*/  FFMA R3, R3, R12, R2 ;  /* 0x0000000c03037223 */ /* 0x002fe20000000002 */
[----:B------:R-:W-:Y:S06]  /*0e20*/  BRA.U UP1, `(.L_x_8) ;  /* 0xfffffff901a47547 */ /* 0x000fec000b83ffff */
.L_x_7:
[----:B------:R-:W-:Y:S05]  /*0e30*/  BRA.U !UP0, `(.L_x_6) ;  /* 0x0000000508b07547 */ /* 0x000fea000b800000 */
[----:B------:R-:W0:Y:S01]  /*0e40*/  LDCU UR5, c[0x0][0x394] ;  /* 0x00007280ff0577ac */ /* 0x000e220008000800 */
[----:B------:R-:W-:Y:S02]  /*0e50*/  UISETP.GE.U32.AND UP0, UPT, UR6, 0x4, UPT ;  /* 0x000000040600788c */ /* 0x000fe4000bf06070 */
[----:B0-----:R-:W-:-:S04]  /*0e60*/  ULOP3.LUT UR7, UR5, 0x3, URZ, 0xc0, !UPT ;  /* 0x0000000305077892 */ /* 0x001fc8000f8ec0ff */
[----:B------:R-:W-:-:S03]  /*0e70*/  UISETP.NE.AND UP1, UPT, UR7, URZ, UPT ;  /* 0x000000ff0700728c */ /* 0x000fc6000bf25270 */
[----:B------:R-:W-:Y:S08]  /*0e80*/  BRA.U !UP0, `(.L_x_9) ;  /* 0x0000000108cc7547 */ /* 0x000ff0000b800000 */
        /* <DEDUP_REMOVED lines=9> */
[----:B------:R-:W3:Y:S04]  /*0f20*/  LDG.E R11, desc[UR8][R6.64+0x4] ;  /* 0x00000408060b7981 */ /* 0x000ee8000c1e1900 */
[----:B------:R-:W4:Y:S04]  /*0f30*/  LDG.E R13, desc[UR8][R6.64+0x8] ;  /* 0x00000808060d7981 */ /* 0x000f28000c1e1900 */
[----:B------:R-:W4:Y:S01]  /*0f40*/  LDG.E R15, desc[UR8][R6.64+0xc] ;  /* 0x00000c08060f7981 */ /* 0x000f22000c1e1900 */
[----:B------:R-:W-:Y:S01]  /*0f50*/  HFMA2 R12, -RZ, RZ, 0.96630859375, -0.0022525787353515625 ;  /* 0x3bbb989dff0c7431 */ /* 0x000fe200000001ff */
[----:B------:R-:W-:Y:S01]  /*0f60*/  MOV R17, 0x437c0000 ;  /* 0x437c000000117802 */ /* 0x000fe20000000f00 */
[----:B------:R-:W-:Y:S01]  /*0f70*/  UIADD3 UR4, UPT, UPT, UR4, 0x4, URZ ;  /* 0x0000000404047890 */ /* 0x000fe2000fffe0ff */
[--C-:B--2--5:R-:W-:Y:S01]  /*0f80*/  FADD R10, R5, -R8.reuse ;  /* 0x80000008050a7221 */ /* 0x124fe20000000000 */
[----:B---3--:R-:W-:-:S03]  /*0f90*/  FADD R11, R11, -R8 ;  /* 0x800000080b0b7221 */ /* 0x008fc60000000000 */
[-C--:B------:R-:W-:Y:S01]  /*0fa0*/  FFMA.SAT R0, R10, R12.reuse, 0.5 ;  /* 0x3f0000000a007423 */ /* 0x080fe2000000200c */
[----:B------:R-:W-:-:S03]  /*0fb0*/  FFMA.SAT R2, R11, R12, 0.5 ;  /* 0x3f0000000b027423 */ /* 0x000fc6000000200c */
[-C--:B------:R-:W-:Y:S01]  /*0fc0*/  FFMA.RM R0, R0, R17.reuse, 12582913 ;  /* 0x4b40000100007423 */ /* 0x080fe20000004011 */
[--C-:B----4-:R-:W-:Y:S01]  /*0fd0*/  FADD R13, R13, -R8.reuse ;  /* 0x800000080d0d7221 */ /* 0x110fe20000000000 */
[-C--:B------:R-:W-:Y:S02]  /*0fe0*/  FFMA.RM R2, R2, R17.reuse, 12582913 ;  /* 0x4b40000102027423 */ /* 0x080fe40000004011 */
[----:B------:R-:W-:Y:S01]  /*0ff0*/  FADD R5, R0, -12583039 ;  /* 0xcb40007f00057421 */ /* 0x000fe20000000000 */
[-C--:B------:R-:W-:Y:S01]  /*1000*/  FFMA.SAT R4, R13, R12.reuse, 0.5 ;  /* 0x3f0000000d047423 */ /* 0x080fe2000000200c */
[----:B------:R-:W-:Y:S01]  /*1010*/  FADD R15, R15, -R8 ;  /* 0x800000080f0f7221 */ /* 0x000fe20000000000 */
[----:B------:R-:W-:Y:S01]  /*1020*/  FADD R6, R2, -12583039 ;  /* 0xcb40007f02067421 */ /* 0x000fe20000000000 */
[----:B------:R-:W-:Y:S01]  /*1030*/  FFMA R5, R10, 1.4426950216293334961, -R5 ;  /* 0x3fb8aa3b0a057823 */ /* 0x000fe20000000805 */
[-C--:B------:R-:W-:Y:S01]  /*1040*/  FFMA.RM R4, R4, R17.reuse, 12582913 ;  /* 0x4b40000104047423 */ /* 0x080fe20000004011 */
[----:B------:R-:W-:Y:S01]  /*1050*/  FFMA.SAT R7, R15, R12, 0.5 ;  /* 0x3f0000000f077423 */ /* 0x000fe2000000200c */
[C---:B------:R-:W-:Y:S01]  /*1060*/  FFMA R6, R11.reuse, 1.4426950216293334961, -R6 ;  /* 0x3fb8aa3b0b067823 */ /* 0x040fe20000000806 */
[----:B------:R-:W-:Y:S01]  /*1070*/  FFMA R5, R10, 1.925963033500011079e-08, R5 ;  /* 0x32a570600a057823 */ /* 0x000fe20000000005 */
[----:B------:R-:W-:Y:S01]  /*1080*/  FADD R10, R4, -12583039 ;  /* 0xcb40007f040a7421 */ /* 0x000fe20000000000 */
[----:B------:R-:W-:Y:S01]  /*1090*/  SHF.L.U32 R0, R0, 0x17, RZ ;  /* 0x0000001700007819 */ /* 0x000fe200000006ff */
[----:B------:R-:W-:Y:S01]  /*10a0*/  FFMA R6, R11, 1.925963033500011079e-08, R6 ;  /* 0x32a570600b067823 */ /* 0x000fe20000000006 */
[----:B------:R-:W-:Y:S01]  /*10b0*/  FFMA.RM R11, R7, R17, 12582913 ;  /* 0x4b400001070b7423 */ /* 0x000fe20000004011 */
[----:B------:R-:W-:Y:S01]  /*10c0*/  FFMA R10, R13, 1.4426950216293334961, -R10 ;  /* 0x3fb8aa3b0d0a7823 */ /* 0x000fe2000000080a */
[----:B------:R-:W0:Y:S01]  /*10d0*/  MUFU.EX2 R5, R5 ;  /* 0x0000000500057308 */ /* 0x000e220000000800 */
[----:B------:R-:W-:Y:S01]  /*10e0*/  SHF.L.U32 R7, R2, 0x17, RZ ;  /* 0x0000001702077819 */ /* 0x000fe200000006ff */
[----:B------:R-:W-:Y:S01]  /*10f0*/  FADD R12, R11, -12583039 ;  /* 0xcb40007f0b0c7421 */ /* 0x000fe20000000000 */
[----:B------:R-:W-:Y:S01]  /*1100*/  FFMA R10, R13, 1.925963033500011079e-08, R10 ;  /* 0x32a570600d0a7823 */ /* 0x000fe2000000000a */
[----:B------:R-:W-:-:S02]  /*1110*/  SHF.L.U32 R2, R11, 0x17, RZ ;  /* 0x000000170b027819 */ /* 0x000fc400000006ff */
[C---:B------:R-:W-:Y:S02]  /*1120*/  FFMA R12, R15.reuse, 1.4426950216293334961, -R12 ;  /* 0x3fb8aa3b0f0c7823 */ /* 0x040fe4000000080c */
[----:B------:R-:W1:Y:S02]  /*1130*/  MUFU.EX2 R6, R6 ;  /* 0x0000000600067308 */ /* 0x000e640000000800 */
[----:B------:R-:W-:-:S06]  /*1140*/  FFMA R12, R15, 1.925963033500011079e-08, R12 ;  /* 0x32a570600f0c7823 */ /* 0x000fcc000000000c */
[----:B------:R-:W2:Y:S01]  /*1150*/  MUFU.EX2 R10, R10 ;  /* 0x0000000a000a7308 */ /* 0x000ea20000000800 */
[----:B0-----:R-:W-:Y:S01]  /*1160*/  FFMA R0, R0, R5, R3 ;  /* 0x0000000500007223 */ /* 0x001fe20000000003 */
[----:B------:R-:W-:-:S06]  /*1170*/  SHF.L.U32 R3, R4, 0x17, RZ ;  /* 0x0000001704037819 */ /* 0x000fcc00000006ff */
[----:B------:R-:W0:Y:S01]  /*1180*/  MUFU.EX2 R12, R12 ;  /* 0x0000000c000c7308 */ /* 0x000e220000000800 */
[----:B-1----:R-:W-:-:S04]  /*1190*/  FFMA R0, R7, R6, R0 ;  /* 0x0000000607007223 */ /* 0x002fc80000000000 */
[----:B--2---:R-:W-:-:S04]  /*11a0*/  FFMA R3, R3, R10, R0 ;  /* 0x0000000a03037223 */ /* 0x004fc80000000000 */
[----:B0-----:R-:W-:-:S07]  /*11b0*/  FFMA R3, R2, R12, R3 ;  /* 0x0000000c02037223 */ /* 0x001fce0000000003 */
.L_x_9:
[----:B------:R-:W-:Y:S05]  /*11c0*/  BRA.U !UP1, `(.L_x_6) ;  /* 0x0000000109cc7547 */ /* 0x000fea000b800000 */
[----:B------:R-:W-:Y:S02]  /*11d0*/  UISETP.NE.AND UP0, UPT, UR7, 0x1, UPT ;  /* 0x000000010700788c */ /* 0x000fe4000bf05270 */
[----:B------:R-:W-:-:S04]  /*11e0*/  ULOP3.LUT UR5, UR5, 0x1, URZ, 0xc0, !UPT ;  /* 0x0000000105057892 */ /* 0x000fc8000f8ec0ff */
[----:B------:R-:W-:-:S03]  /*11f0*/  UISETP.NE.U32.AND UP1, UPT, UR5, 0x1, UPT ;  /* 0x000000010500788c */ /* 0x000fc6000bf25070 */
[----:B------:R-:W-:Y:S08]  /*1200*/  BRA.U !UP0, `(.L_x_10) ;  /* 0x00000001087c7547 */ /* 0x000ff0000b800000 */
[----:B------:R-:W0:Y:S01]  /*1210*/  LDC.64 R4, c[0x0][0x380] ;  /* 0x0000e000ff047b82 */ /* 0x000e220000000a00 */
[C---:B------:R-:W-:Y:S02]  /*1220*/  IADD3 R7, PT, PT, R9.reuse, UR4, RZ ;  /* 0x0000000409077c10 */ /* 0x040fe4000fffe0ff */
[----:B------:R-:W-:-:S04]  /*1230*/  IADD3 R0, P0, PT, R9, UR4, RZ ;  /* 0x0000000409007c10 */ /* 0x000fc8000ff1e0ff */
[----:B------:R-:W-:Y:S01]  /*1240*/  IADD3.X R2, PT, PT, RZ, RZ, RZ, P0, !PT ;  /* 0x000000ffff027210 */ /* 0x000fe200007fe4ff */
[----:B------:R-:W1:Y:S01]  /*1250*/  LDC.64 R10, c[0x0][0x380] ;  /* 0x0000e000ff0a7b82 */ /* 0x000e620000000a00 */
[----:B0-----:R-:W-:-:S06]  /*1260*/  IMAD.WIDE.U32 R4, R7, 0x4, R4 ;  /* 0x0000000407047825 */ /* 0x001fcc00078e0004 */
[----:B------:R-:W2:Y:S01]  /*1270*/  LDG.E R5, desc[UR8][R4.64] ;  /* 0x0000000804057981 */ /* 0x000ea2000c1e1900 */
[----:B-1----:R-:W-:-:S04]  /*1280*/  LEA R6, P0, R0, R10, 0x2 ;  /* 0x0000000a00067211 */ /* 0x002fc800078010ff */
[----:B------:R-:W-:-:S06]  /*1290*/  LEA.HI.X R7, R0, R11, R2, 0x2, P0 ;  /* 0x0000000b00077211 */ /* 0x000fcc00000f1402 */
[----:B------:R-:W3:Y:S01]  /*12a0*/  LDG.E R7, desc[UR8][R6.64+0x4] ;  /* 0x0000040806077981 */ /* 0x000ee2000c1e1900 */
[----:B------:R-:W-:Y:S01]  /*12b0*/  HFMA2 R11, -RZ, RZ, 0.96630859375, -0.0022525787353515625 ;  /* 0x3bbb989dff0b7431 */ /* 0x000fe200000001ff */
[----:B------:R-:W-:Y:S01]  /*12c0*/  MOV R13, 0x437c0000 ;  /* 0x437c0000000d7802 */ /* 0x000fe20000000f00 */
[----:B------:R-:W-:Y:S01]  /*12d0*/  UIADD3 UR4, UPT, UPT, UR4, 0x2, URZ ;  /* 0x0000000204047890 */ /* 0x000fe2000fffe0ff */
[----:B--2--5:R-:W-:-:S04]  /*12e0*/  FADD R0, R5, -R8 ;  /* 0x8000000805007221 */ /* 0x024fc80000000000 */
[----:B------:R-:W-:-:S04]  /*12f0*/  FFMA.SAT R2, R0, R11, 0.5 ;  /* 0x3f00000000027423 */ /* 0x000fc8000000200b */
[----:B------:R-:W-:Y:S01]  /*1300*/  FFMA.RM R2, R2, R13, 12582913 ;  /* 0x4b40000102027423 */ /* 0x000fe2000000400d */
[----:B---3--:R-:W-:-:S04]  /*1310*/  FADD R10, R7, -R8 ;  /* 0x80000008070a7221 */ /* 0x008fc80000000000 */
[----:B------:R-:W-:Y:S01]  /*1320*/  FFMA.SAT R12, R10, R11, 0.5 ;  /* 0x3f0000000a0c7423 */ /* 0x000fe2000000200b */
[----:B------:R-:W-:-:S03]  /*1330*/  FADD R11, R2, -12583039 ;  /* 0xcb40007f020b7421 */ /* 0x000fc60000000000 */
[----:B------:R-:W-:Y:S01]  /*1340*/  FFMA.RM R12, R12, R13, 12582913 ;  /* 0x4b4000010c0c7423 */ /* 0x000fe2000000400d */
[----:B------:R-:W-:-:S03]  /*1350*/  FFMA R11, R0, 1.4426950216293334961, -R11 ;  /* 0x3fb8aa3b000b7823 */ /* 0x000fc6000000080b */
[----:B------:R-:W-:Y:S01]  /*1360*/  FADD R5, R12, -12583039 ;  /* 0xcb40007f0c057421 */ /* 0x000fe20000000000 */
[----:B------:R-:W-:-:S03]  /*1370*/  FFMA R11, R0, 1.925963033500011079e-08, R11 ;  /* 0x32a57060000b7823 */ /* 0x000fc6000000000b */
[----:B------:R-:W-:-:S04]  /*1380*/  FFMA R5, R10, 1.4426950216293334961, -R5 ;  /* 0x3fb8aa3b0a057823 */ /* 0x000fc80000000805 */
[----:B------:R-:W-:Y:S01]  /*1390*/  FFMA R5, R10, 1.925963033500011079e-08, R5 ;  /* 0x32a570600a057823 */ /* 0x000fe20000000005 */
[----:B------:R-:W0:Y:S08]  /*13a0*/  MUFU.EX2 R11, R11 ;  /* 0x0000000b000b7308 */ /* 0x000e300000000800 */
[----:B------:R-:W1:Y:S01]  /*13b0*/  MUFU.EX2 R5, R5 ;  /* 0x0000000500057308 */ /* 0x000e620000000800 */
[----:B------:R-:W-:-:S02]  /*13c0*/  SHF.L.U32 R2, R2, 0x17, RZ ;  /* 0x0000001702027819 */ /* 0x000fc400000006ff */
[----:B------:R-:W-:-:S03]  /*13d0*/  SHF.L.U32 R7, R12, 0x17, RZ ;  /* 0x000000170c077819 */ /* 0x000fc600000006ff */
[----:B0-----:R-:W-:-:S04]  /*13e0*/  FFMA R2, R2, R11, R3 ;  /* 0x0000000b02027223 */ /* 0x001fc80000000003 */
[----:B-1----:R-:W-:-:S07]  /*13f0*/  FFMA R3, R7, R5, R2 ;  /* 0x0000000507037223 */ /* 0x002fce0000000002 */
.L_x_10:
[----:B------:R-:W-:Y:S05]  /*1400*/  BRA.U UP1, `(.L_x_6) ;  /* 0x00000001013c7547 */ /* 0x000fea000b800000 */
[----:B------:R-:W0:Y:S01]  /*1410*/  LDC.64 R4, c[0x0][0x380] ;  /* 0x0000e000ff047b82 */ /* 0x000e220000000a00 */
[----:B------:R-:W-:-:S05]  /*1420*/  IADD3 R7, PT, PT, R9, UR4, RZ ;  /* 0x0000000409077c10 */ /* 0x000fca000fffe0ff */
[----:B0-----:R-:W-:-:S06]  /*1430*/  IMAD.WIDE.U32 R4, R7, 0x4, R4 ;  /* 0x0000000407047825 */ /* 0x001fcc00078e0004 */
[----:B------:R-:W2:Y:S01]  /*1440*/  LDG.E R5, desc[UR8][R4.64] ;  /* 0x0000000804057981 */ /* 0x000ea2000c1e1900 */
[----:B------:R-:W-:Y:S01]  /*1450*/  HFMA2 R7, -RZ, RZ, 0.96630859375, -0.0022525787353515625 ;  /* 0x3bbb989dff077431 */ /* 0x000fe200000001ff */
[----:B------:R-:W-:Y:S01]  /*1460*/  MOV R11, 0x437c0000 ;  /* 0x437c0000000b7802 */ /* 0x000fe20000000f00 */
[----:B--2--5:R-:W-:-:S04]  /*1470*/  FADD R0, R5, -R8 ;  /* 0x8000000805007221 */ /* 0x024fc80000000000 */
[----:B------:R-:W-:-:S04]  /*1480*/  FFMA.SAT R2, R0, R7, 0.5 ;  /* 0x3f00000000027423 */ /* 0x000fc80000002007 */
[----:B------:R-:W-:-:S04]  /*1490*/  FFMA.RM R2, R2, R11, 12582913 ;  /* 0x4b40000102027423 */ /* 0x000fc8000000400b */
[C---:B------:R-:W-:Y:S01]  /*14a0*/  FADD R7, R2.reuse, -12583039 ;  /* 0xcb40007f02077421 */ /* 0x040fe20000000000 */
[----:B------:R-:W-:-:S03]  /*14b0*/  SHF.L.U32 R2, R2, 0x17, RZ ;  /* 0x0000001702027819 */ /* 0x000fc600000006ff */
[----:B------:R-:W-:-:S04]  /*14c0*/  FFMA R7, R0, 1.4426950216293334961, -R7 ;  /* 0x3fb8aa3b00077823 */ /* 0x000fc80000000807 */
[----:B------:R-:W-:-:S06]  /*14d0*/  FFMA R7, R0, 1.925963033500011079e-08, R7 ;  /* 0x32a5706000077823 */ /* 0x000fcc0000000007 */
[----:B------:R-:W0:Y:S02]  /*14e0*/  MUFU.EX2 R7, R7 ;  /* 0x0000000700077308 */ /* 0x000e240000000800 */
[----:B0-----:R-:W-:-:S07]  /*14f0*/  FFMA R3, R2, R7, R3 ;  /* 0x0000000702037223 */ /* 0x001fce0000000003 */
.L_x_6:
[----:B------:R-:W0:Y:S02]  /*1500*/  LDC R0, c[0x0][0x394] ;  /* 0x0000e500ff007b82 */ /* 0x000e240000000800 */
[----:B0-----:R-:W-:-:S13]  /*1510*/  ISETP.GE.AND P0, PT, R0, 0x1, PT ;  /* 0x000000010000780c */ /* 0x001fda0003f06270 */
[----:B------:R-:W-:Y:S05]  /*1520*/  @!P0 EXIT ;  /* 0x000000000000894d */ /* 0x000fea0003800000 */
[C---:B------:R-:W-:Y:S01]  /*1530*/  ISETP.GE.U32.AND P0, PT, R0.reuse, 0x8, PT ;  /* 0x000000080000780c */ /* 0x040fe20003f06070 */
[----:B------:R-:W-:Y:S01]  /*1540*/  HFMA2 R2, -RZ, RZ, 0, 0 ;  /* 0x00000000ff027431 */ /* 0x000fe200000001ff */
[----:B------:R-:W-:-:S11]  /*1550*/  LOP3.LUT R16, R0, 0x7, RZ, 0xc0, !PT ;  /* 0x0000000700107812 */ /* 0x000fd600078ec0ff */
[----:B------:R-:W-:Y:S05]  /*1560*/  @!P0 BRA `(.L_x_11) ;  /* 0x0000000c00908947 */ /* 0x000fea0003800000 */
[----:B------:R-:W0:Y:S01]  /*1570*/  LDCU.128 UR4, c[0x0][0x380] ;  /* 0x00007000ff0477ac */ /* 0x000e220008000c00 */
[----:B------:R-:W-:Y:S02]  /*1580*/  MOV R4, 0x10 ;  /* 0x0000001000047802 */ /* 0x000fe40000000f00 */
[----:B------:R-:W-:Y:S02]  /*1590*/  MOV R5, 0x0 ;  /* 0x0000000000057802 */ /* 0x000fe40000000f00 */
[----:B------:R-:W-:Y:S01]  /*15a0*/  LOP3.LUT R2, R0, 0x7ffffff8, RZ, 0xc0, !PT ;  /* 0x7ffffff800027812 */ /* 0x000fe200078ec0ff */
[----:B------:R-:W-:-:S03]  /*15b0*/  IMAD.WIDE.U32 R4, R9, 0x4, R4 ;  /* 0x0000000409047825 */ /* 0x000fc600078e0004 */
[----:B------:R-:W-:Y:S02]  /*15c0*/  IADD3 R10, PT, PT, -R2, RZ, RZ ;  /* 0x000000ff020a7210 */ /* 0x000fe40007ffe1ff */
[C---:B0-----:R-:W-:Y:S02]  /*15d0*/  IADD3 R11, P0, PT, R4.reuse, UR6, RZ ;  /* 0x00000006040b7c10 */ /* 0x041fe4000ff1e0ff */
[----:B------:R-:W-:Y:S02]  /*15e0*/  IADD3 R4, P1, PT, R4, UR4, RZ ;  /* 0x0000000404047c10 */ /* 0x000fe4000ff3e0ff */
[C---:B------:R-:W-:Y:S02]  /*15f0*/  IADD3.X R12, PT, PT, R5.reuse, UR7, RZ, P0, !PT ;  /* 0x00000007050c7c10 */ /* 0x040fe400087fe4ff */
[----:B------:R-:W-:-:S09]  /*1600*/  IADD3.X R5, PT, PT, R5, UR5, RZ, P1, !PT ;  /* 0x0000000505057c10 */ /* 0x000fd20008ffe4ff */
.L_x_28:
[----:B0-----:R-:W2:Y:S01]  /*1610*/  LDG.E R7, desc[UR8][R4.64+-0x10] ;  /* 0xfffff00804077981 */ /* 0x001ea2000c1e1900 */
[----:B------:R-:W-:Y:S01]  /*1620*/  HFMA2 R13, -RZ, RZ, 3.7421875, 0 ;  /* 0x437c0000ff0d7431 */ /* 0x000fe200000001ff */
[----:B------:R-:W-:Y:S01]  /*1630*/  MOV R0, 0x3bbb989d ;  /* 0x3bbb989d00007802 */ /* 0x000fe20000000f00 */
[----:B------:R-:W0:Y:S01]  /*1640*/  MUFU.RCP R14, R3 ;  /* 0x00000003000e7308 */ /* 0x000e220000001000 */
[----:B------:R-:W-:Y:S01]  /*1650*/  IADD3 R10, PT, PT, R10, 0x8, RZ ;  /* 0x000000080a0a7810 */ /* 0x000fe20007ffe0ff */
[----:B------:R-:W-:Y:S03]  /*1660*/  BSSY.RECONVERGENT B2, `(.L_x_12) ;  /* 0x0000017000027945 */ /* 0x000fe60003800200 */
[----:B------:R-:W-:Y:S01]  /*1670*/  ISETP.NE.AND P2, PT, R10, RZ, PT ;  /* 0x000000ff0a00720c */ /* 0x000fe20003f45270 */
[----:B--2--5:R-:W-:-:S04]  /*1680*/  FADD R7, R7, -R8 ;  /* 0x8000000807077221 */ /* 0x024fc80000000000 */
[----:B------:R-:W-:-:S04]  /*1690*/  FFMA.SAT R0, R7, R0, 0.5 ;  /* 0x3f00000007007423 */ /* 0x000fc80000002000 */
[----:B------:R-:W-:Y:S01]  /*16a0*/  FFMA.RM R0, R0, R13, 12582913 ;  /* 0x4b40000100007423 */ /* 0x000fe2000000400d */
[----:B0-----:R-:W-:-:S03]  /*16b0*/  FFMA R13, R14, -R3, 1 ;  /* 0x3f8000000e0d7423 */ /* 0x001fc60000000803 */
[C---:B------:R-:W-:Y:S01]  /*16c0*/  FADD R6, R0.reuse, -12583039 ;  /* 0xcb40007f00067421 */ /* 0x040fe20000000000 */
[----:B------:R-:W-:Y:S01]  /*16d0*/  SHF.L.U32 R0, R0, 0x17, RZ ;  /* 0x0000001700007819 */ /* 0x000fe200000006ff */
[----:B------:R-:W-:Y:S02]  /*16e0*/  FFMA R13, R14, R13, R14 ;  /* 0x0000000d0e0d7223 */ /* 0x000fe4000000000e */
[----:B------:R-:W-:-:S04]  /*16f0*/  FFMA R6, R7, 1.4426950216293334961, -R6 ;  /* 0x3fb8aa3b07067823 */ /* 0x000fc80000000806 */
[----:B------:R-:W-:-:S04]  /*1700*/  FFMA R6, R7, 1.925963033500011079e-08, R6 ;  /* 0x32a5706007067823 */ /* 0x000fc80000000006 */
[----:B------:R0:W1:Y:S02]  /*1710*/  MUFU.EX2 R7, R6 ;  /* 0x0000000600077308 */ /* 0x0000640000000800 */
[----:B0-----:R-:W-:Y:S01]  /*1720*/  MOV R6, R11 ;  /* 0x0000000b00067202 */ /* 0x001fe20000000f00 */
[----:B-1----:R-:W-:-:S05]  /*1730*/  FMUL R0, R0, R7 ;  /* 0x0000000700007220 */ /* 0x002fca0000400000 */
[----:B------:R-:W0:Y:S01]  /*1740*/  FCHK P0, R0, R3 ;  /* 0x0000000300007302 */ /* 0x000e220000000000 */
[----:B------:R-:W-:-:S04]  /*1750*/  FFMA R14, R0, R13, RZ ;  /* 0x0000000d000e7223 */ /* 0x000fc800000000ff */
[----:B------:R-:W-:-:S04]  /*1760*/  FFMA R7, R14, -R3, R0 ;  /* 0x800000030e077223 */ /* 0x000fc80000000000 */
[----:B------:R-:W-:Y:S01]  /*1770*/  FFMA R13, R13, R7, R14 ;  /* 0x000000070d0d7223 */ /* 0x000fe2000000000e */
[----:B------:R-:W-:Y:S01]  /*1780*/  MOV R7, R12 ;  /* 0x0000000c00077202 */ /* 0x000fe20000000f00 */
[----:B0-----:R-:W-:Y:S06]  /*1790*/  @!P0 BRA `(.L_x_13) ;  /* 0x00000000000c8947 */ /* 0x001fec0003800000 */
[----:B------:R-:W-:-:S07]  /*17a0*/  MOV R14, 0x17c0 ;  /* 0x000017c0000e7802 */ /* 0x000fce0000000f00 */
[----:B------:R-:W-:Y:S05]  /*17b0*/  CALL.REL.NOINC `($__internal_0_$__cuda_sm3x_div_rn_noftz_f32_slowpath) ;  /* 0x0000001800b47944 */ /* 0x000fea0003c00000 */
[----:B------:R-:W-:-:S07]  /*17c0*/  MOV R13, R11 ;  /* 0x0000000b000d7202 */ /* 0x000fce0000000f00 */
.L_x_13:
[----:B------:R-:W-:Y:S05]  /*17d0*/  BSYNC.RECONVERGENT B2 ;  /* 0x0000000000027941 */ /* 0x000fea0003800200 */
.L_x_12:
[----:B------:R0:W-:Y:S04]  /*17e0*/  STG.E desc[UR8][R6.64+-0x10], R13 ;  /* 0xfffff00d06007986 */ /* 0x0001e8000c101908 */
[----:B------:R-:W2:Y:S01]  /*17f0*/  LDG.E R11, desc[UR8][R4.64+-0xc] ;  /* 0xfffff408040b7981 */ /* 0x000ea2000c1e1900 */
[----:B------:R-:W-:Y:S01]  /*1800*/  HFMA2 R0, -RZ, RZ, 0.96630859375, -0.0022525787353515625 ;  /* 0x3bbb989dff007431 */ /* 0x000fe200000001ff */
[----:B------:R-:W-:Y:S01]  /*1810*/  MOV R15, 0x437c0000 ;  /* 0x437c0000000f7802 */ /* 0x000fe20000000f00 */
[----:B------:R-:W0:Y:S01]  /*1820*/  MUFU.RCP R14, R3 ;  /* 0x00000003000e7308 */ /* 0x000e220000001000 */
[----:B------:R-:W-:Y:S01]  /*1830*/  BSSY.RECONVERGENT B2, `(.L_x_14) ;  /* 0x0000014000027945 */ /* 0x000fe20003800200 */
[----:B0-----:R-:W-:Y:S01]  /*1840*/  FFMA R13, R14, -R3, 1 ;  /* 0x3f8000000e0d7423 */ /* 0x001fe20000000803 */
[----:B--2---:R-:W-:-:S04]  /*1850*/  FADD R11, R11, -R8 ;  /* 0x800000080b0b7221 */ /* 0x004fc80000000000 */
[----:B------:R-:W-:-:S04]  /*1860*/  FFMA.SAT R0, R11, R0, 0.5 ;  /* 0x3f0000000b007423 */ /* 0x000fc80000002000 */
[----:B------:R-:W-:-:S04]  /*1870*/  FFMA.RM R0, R0, R15, 12582913 ;  /* 0x4b40000100007423 */ /* 0x000fc8000000400f */
[C---:B------:R-:W-:Y:S01]  /*1880*/  FADD R12, R0.reuse, -12583039 ;  /* 0xcb40007f000c7421 */ /* 0x040fe20000000000 */
[----:B------:R-:W-:-:S03]  /*1890*/  SHF.L.U32 R0, R0, 0x17, RZ ;  /* 0x0000001700007819 */ /* 0x000fc600000006ff */
[----:B------:R-:W-:-:S04]  /*18a0*/  FFMA R12, R11, 1.4426950216293334961, -R12 ;  /* 0x3fb8aa3b0b0c7823 */ /* 0x000fc8000000080c */
[----:B------:R-:W-:-:S04]  /*18b0*/  FFMA R12, R11, 1.925963033500011079e-08, R12 ;  /* 0x32a570600b0c7823 */ /* 0x000fc8000000000c */
[----:B------:R-:W0:Y:S02]  /*18c0*/  MUFU.EX2 R11, R12 ;  /* 0x0000000c000b7308 */ /* 0x000e240000000800 */
[----:B0-----:R-:W-:Y:S01]  /*18d0*/  FMUL R18, R0, R11 ;  /* 0x0000000b00127220 */ /* 0x001fe20000400000 */
[----:B------:R-:W-:-:S05]  /*18e0*/  FFMA R0, R14, R13, R14 ;  /* 0x0000000d0e007223 */ /* 0x000fca000000000e */
[----:B------:R-:W0:Y:S01]  /*18f0*/  FCHK P0, R18, R3 ;  /* 0x0000000312007302 */ /* 0x000e220000000000 */
[----:B------:R-:W-:-:S04]  /*1900*/  FFMA R11, R0, R18, RZ ;  /* 0x00000012000b7223 */ /* 0x000fc800000000ff */
[----:B------:R-:W-:-:S04]  /*1910*/  FFMA R14, R11, -R3, R18 ;  /* 0x800000030b0e7223 */ /* 0x000fc80000000012 */
[----:B------:R-:W-:Y:S01]  /*1920*/  FFMA R11, R0, R14, R11 ;  /* 0x0000000e000b7223 */ /* 0x000fe2000000000b */
[----:B0-----:R-:W-:Y:S06]  /*1930*/  @!P0 BRA `(.L_x_15) ;  /* 0x00000000000c8947 */ /* 0x001fec0003800000 */
[----:B------:R-:W-:Y:S02]  /*1940*/  MOV R0, R18 ;  /* 0x0000001200007202 */ /* 0x000fe40000000f00 */
[----:B------:R-:W-:-:S07]  /*1950*/  MOV R14, 0x1970 ;  /* 0x00001970000e7802 */ /* 0x000fce0000000f00 */
[----:B------:R-:W-:Y:S05]  /*1960*/  CALL.REL.NOINC `($__internal_0_$__cuda_sm3x_div_rn_noftz_f32_slowpath) ;  /* 0x0000001800487944 */ /* 0x000fea0003c00000 */
.L_x_15:
[----:B------:R-:W-:Y:S05]  /*1970*/  BSYNC.RECONVERGENT B2 ;  /* 0x0000000000027941 */ /* 0x000fea0003800200 */
.L_x_14:
[----:B------:R0:W-:Y:S04]  /*1980*/  STG.E desc[UR8][R6.64+-0xc], R11 ;  /* 0xfffff40b06007986 */ /* 0x0001e8000c101908 */
[----:B------:R-:W2:Y:S01]  /*1990*/  LDG.E R13, desc[UR8][R4.64+-0x8] ;  /* 0xfffff808040d7981 */ /* 0x000ea2000c1e1900 */
[----:B------:R-:W-:Y:S01]  /*19a0*/  HFMA2 R0, -RZ, RZ, 0.96630859375, -0.0022525787353515625 ;  /* 0x3bbb989dff007431 */ /* 0x000fe200000001ff */
[----:B------:R-:W-:Y:S01]  /*19b0*/  MOV R15, 0x437c0000 ;  /* 0x437c0000000f7802 */ /* 0x000fe20000000f00 */
[----:B------:R-:W1:Y:S01]  /*19c0*/  MUFU.RCP R14, R3 ;  /* 0x00000003000e7308 */ /* 0x000e620000001000 */
[----:B------:R-:W-:Y:S01]  /*19d0*/  BSSY.RECONVERGENT B2, `(.L_x_16) ;  /* 0x0000014000027945 */ /* 0x000fe20003800200 */
[----:B--2---:R-:W-:-:S04]  /*19e0*/  FADD R13, R13, -R8 ;  /* 0x800000080d0d7221 */ /* 0x004fc80000000000 */
[----:B------:R-:W-:-:S04]  /*19f0*/  FFMA.SAT R0, R13, R0, 0.5 ;  /* 0x3f0000000d007423 */ /* 0x000fc80000002000 */
[----:B------:R-:W-:-:S04]  /*1a00*/  FFMA.RM R0, R0, R15, 12582913 ;  /* 0x4b40000100007423 */ /* 0x000fc8000000400f */
[C---:B------:R-:W-:Y:S01]  /*1a10*/  FADD R12, R0.reuse, -12583039 ;  /* 0xcb40007f000c7421 */ /* 0x040fe20000000000 */
[----:B------:R-:W-:-:S03]  /*1a20*/  SHF.L.U32 R0, R0, 0x17, RZ ;  /* 0x0000001700007819 */ /* 0x000fc600000006ff */
[----:B------:R-:W-:-:S04]  /*1a30*/  FFMA R12, R13, 1.4426950216293334961, -R12 ;  /* 0x3fb8aa3b0d0c7823 */ /* 0x000fc8000000080c */
[----:B------:R-:W-:Y:S01]  /*1a40*/  FFMA R12, R13, 1.925963033500011079e-08, R12 ;  /* 0x32a570600d0c7823 */ /* 0x000fe2000000000c */
[----:B-1----:R-:W-:-:S03]  /*1a50*/  FFMA R13, R14, -R3, 1 ;  /* 0x3f8000000e0d7423 */ /* 0x002fc60000000803 */
[----:B0-----:R-:W0:Y:S02]  /*1a60*/  MUFU.EX2 R11, R12 ;  /* 0x0000000c000b7308 */ /* 0x001e240000000800 */
        /* <DEDUP_REMOVED lines=10> */
.L_x_17:
[----:B------:R-:W-:Y:S05]  /*1b10*/  BSYNC.RECONVERGENT B2 ;  /* 0x0000000000027941 */ /* 0x000fea0003800200 */
.L_x_16:
        /* <DEDUP_REMOVED lines=25> */
.L_x_19:
[----:B------:R-:W-:Y:S05]  /*1cb0*/  BSYNC.RECONVERGENT B2 ;  /* 0x0000000000027941 */ /* 0x000fea0003800200 */
.L_x_18:
        /* <DEDUP_REMOVED lines=25> */
.L_x_21:
[----:B------:R-:W-:Y:S05]  /*1e50*/  BSYNC.RECONVERGENT B2 ;  /* 0x0000000000027941 */ /* 0x000fea0003800200 */
.L_x_20:
        /* <DEDUP_REMOVED lines=25> */
.L_x_23:
[----:B------:R-:W-:Y:S05]  /*1ff0*/  BSYNC.RECONVERGENT B2 ;  /* 0x0000000000027941 */ /* 0x000fea0003800200 */
.L_x_22:
        /* <DEDUP_REMOVED lines=25> */
.L_x_25:
[----:B------:R-:W-:Y:S05]  /*2190*/  BSYNC.RECONVERGENT B2 ;  /* 0x0000000000027941 */ /* 0x000fea0003800200 */
.L_x_24:
        /* <DEDUP_REMOVED lines=25> */
[----:B------:R-:W-:-:S07]  /*2330*/  MOV R13, R11 ;  /* 0x0000000b000d7202 */ /* 0x000fce0000000f00 */
.L_x_27:
[----:B------:R-:W-:Y:S05]  /*2340*/  BSYNC.RECONVERGENT B2 ;  /* 0x0000000000027941 */ /* 0x000fea0003800200 */
.L_x_26:
[----:B------:R0:W-:Y:S01]  /*2350*/  STG.E desc[UR8][R6.64+0xc], R13 ;  /* 0x00000c0d06007986 */ /* 0x0001e2000c101908 */
[----:B------:R-:W-:Y:S02]  /*2360*/  IADD3 R11, P0, PT, R6, 0x20, RZ ;  /* 0x00000020060b7810 */ /* 0x000fe40007f1e0ff */
[----:B------:R-:W-:Y:S02]  /*2370*/  IADD3 R4, P1, PT, R4, 0x20, RZ ;  /* 0x0000002004047810 */ /* 0x000fe40007f3e0ff */
[----:B------:R-:W-:Y:S02]  /*2380*/  IADD3.X R12, PT, PT, RZ, R7, RZ, P0, !PT ;  /* 0x00000007ff0c7210 */ /* 0x000fe400007fe4ff */
[----:B------:R-:W-:Y:S01]  /*2390*/  IADD3.X R5, PT, PT, RZ, R5, RZ, P1, !PT ;  /* 0x00000005ff057210 */ /* 0x000fe20000ffe4ff */
[----:B------:R-:W-:Y:S08]  /*23a0*/  @P2 BRA `(.L_x_28) ;  /* 0xfffffff000982947 */ /* 0x000ff0000383ffff */
.L_x_11:
[----:B------:R-:W-:-:S13]  /*23b0*/  ISETP.NE.AND P0, PT, R16, RZ, PT ;  /* 0x000000ff1000720c */ /* 0x000fda0003f05270 */
[----:B------:R-:W-:Y:S05]  /*23c0*/  @!P0 EXIT ;  /* 0x000000000000894d */ /* 0x000fea0003800000 */
[----:B------:R-:W1:Y:S01]  /*23d0*/  LDCU UR4, c[0x0][0x394] ;  /* 0x00007280ff0477ac */ /* 0x000e620008000800 */
[----:B------:R-:W-:Y:S01]  /*23e0*/  ISETP.GE.U32.AND P0, PT, R16, 0x4, PT ;  /* 0x000000041000780c */ /* 0x000fe20003f06070 */
[----:B-1----:R-:W-:-:S12]  /*23f0*/  ULOP3.LUT UR4, UR4, 0x3, URZ, 0xc0, !UPT ;  /* 0x0000000304047892 */ /* 0x002fd8000f8ec0ff */
[----:B------:R-:W-:Y:S05]  /*2400*/  @!P0 BRA `(.L_x_29) ;  /* 0x0000000400e88947 */ /* 0x000fea0003800000 */
[----:B0-----:R-:W0:Y:S01]  /*2410*/  LDC.64 R6, c[0x0][0x380] ;  /* 0x0000e000ff067b82 */ /* 0x001e220000000a00 */
[----:B------:R-:W-:-:S05]  /*2420*/  IADD3 R5, PT, PT, R9, R2, RZ ;  /* 0x0000000209057210 */ /* 0x000fca0007ffe0ff */
[----:B0-----:R-:W-:-:S06]  /*2430*/  IMAD.WIDE.U32 R6, R5, 0x4, R6 ;  /* 0x0000000405067825 */ /* 0x001fcc00078e0006 */
[----:B------:R-:W2:Y:S01]  /*2440*/  LDG.E R7, desc[UR8][R6.64] ;  /* 0x0000000806077981 */ /* 0x000ea2000c1e1900 */
[----:B------:R-:W-:Y:S01]  /*2450*/  HFMA2 R11, -RZ, RZ, 0.96630859375, -0.0022525787353515625 ;  /* 0x3bbb989dff0b7431 */ /* 0x000fe200000001ff */
[----:B------:R-:W-:Y:S01]  /*2460*/  MOV R13, 0x437c0000 ;  /* 0x437c0000000d7802 */ /* 0x000fe20000000f00 */
[----:B------:R-:W0:Y:S01]  /*2470*/  MUFU.RCP R10, R3 ;  /* 0x00000003000a7308 */ /* 0x000e220000001000 */
[----:B------:R-:W-:Y:S01]  /*2480*/  BSSY.RECONVERGENT B2, `(.L_x_30) ;  /* 0x0000015000027945 */ /* 0x000fe20003800200 */
[----:B--2--5:R-:W-:Y:S01]  /*2490*/  FADD R0, R7, -R8 ;  /* 0x8000000807007221 */ /* 0x024fe20000000000 */
[----:B0-----:R-:W-:-:S03]  /*24a0*/  FFMA R7, R10, -R3, 1 ;  /* 0x3f8000000a077423 */ /* 0x001fc60000000803 */
[----:B------:R-:W-:-:S04]  /*24b0*/  FFMA.SAT R4, R0, R11, 0.5 ;  /* 0x3f00000000047423 */ /* 0x000fc8000000200b */
[----:B------:R-:W-:-:S04]  /*24c0*/  FFMA.RM R4, R4, R13, 12582913 ;  /* 0x4b40000104047423 */ /* 0x000fc8000000400d */
[C---:B------:R-:W-:Y:S01]  /*24d0*/  FADD R11, R4.reuse, -12583039 ;  /* 0xcb40007f040b7421 */ /* 0x040fe20000000000 */
[----:B------:R-:W-:-:S03]  /*24e0*/  SHF.L.U32 R4, R4, 0x17, RZ ;  /* 0x0000001704047819 */ /* 0x000fc600000006ff */
[----:B------:R-:W-:-:S04]  /*24f0*/  FFMA R11, R0, 1.4426950216293334961, -R11 ;  /* 0x3fb8aa3b000b7823 */ /* 0x000fc8000000080b */
[----:B------:R-:W-:Y:S01]  /*2500*/  FFMA R11, R0, 1.925963033500011079e-08, R11 ;  /* 0x32a57060000b7823 */ /* 0x000fe2000000000b */
[----:B------:R-:W-:-:S05]  /*2510*/  FFMA R0, R10, R7, R10 ;  /* 0x000000070a007223 */ /* 0x000fca000000000a */
[----:B------:R-:W0:Y:S02]  /*2520*/  MUFU.EX2 R11, R11 ;  /* 0x0000000b000b7308 */ /* 0x000e240000000800 */
[----:B0-----:R-:W-:-:S06]  /*2530*/  FMUL R15, R4, R11 ;  /* 0x0000000b040f7220 */ /* 0x001fcc0000400000 */
        /* <DEDUP_REMOVED lines=9> */
.L_x_31:
[----:B------:R-:W-:Y:S05]  /*25d0*/  BSYNC.RECONVERGENT B2 ;  /* 0x0000000000027941 */ /* 0x000fea0003800200 */
.L_x_30:
[----:B------:R-:W0:Y:S01]  /*25e0*/  LDC.64 R10, c[0x0][0x388] ;  /* 0x0000e200ff0a7b82 */ /* 0x000e220000000a00 */
[----:B------:R-:W1:Y:S01]  /*25f0*/  LDCU.64 UR6, c[0x0][0x380] ;  /* 0x00007000ff0677ac */ /* 0x000e620008000a00 */
[----:B------:R-:W-:-:S04]  /*2600*/  IADD3 R7, P0, PT, R9, R2, RZ ;  /* 0x0000000209077210 */ /* 0x000fc80007f1e0ff */
[----:B------:R-:W-:Y:S02]  /*2610*/  IADD3.X R0, PT, PT, RZ, RZ, RZ, P0, !PT ;  /* 0x000000ffff007210 */ /* 0x000fe400007fe4ff */
[C---:B------:R-:W-:Y:S02]  /*2620*/  SHF.L.U32 R6, R7.reuse, 0x2, RZ ;  /* 0x0000000207067819 */ /* 0x040fe400000006ff */
[----:B------:R-:W-:Y:S02]  /*2630*/  SHF.L.U64.HI R7, R7, 0x2, R0 ;  /* 0x0000000207077819 */ /* 0x000fe40000010200 */
[----:B-1----:R-:W-:Y:S01]  /*2640*/  IADD3 R4, P0, PT, R6, UR6, RZ ;  /* 0x0000000606047c10 */ /* 0x002fe2000ff1e0ff */
[----:B0-----:R-:W-:-:S03]  /*2650*/  IMAD.WIDE.U32 R10, R5, 0x4, R10 ;  /* 0x00000004050a7825 */ /* 0x001fc600078e000a */
[----:B------:R-:W-:Y:S02]  /*2660*/  IADD3.X R5, PT, PT, R7, UR7, RZ, P0, !PT ;  /* 0x0000000707057c10 */ /* 0x000fe400087fe4ff */
        /* <DEDUP_REMOVED lines=25> */
.L_x_33:
[----:B------:R-:W-:Y:S05]  /*2800*/  BSYNC.RECONVERGENT B2 ;  /* 0x0000000000027941 */ /* 0x000fea0003800200 */
.L_x_32:
[----:B------:R-:W0:Y:S02]  /*2810*/  LDCU.64 UR6, c[0x0][0x388] ;  /* 0x00007100ff0677ac */ /* 0x000e240008000a00 */
[----:B0-----:R-:W-:-:S04]  /*2820*/  IADD3 R6, P0, PT, R6, UR6, RZ ;  /* 0x0000000606067c10 */ /* 0x001fc8000ff1e0ff */
[----:B------:R-:W-:-:S05]  /*2830*/  IADD3.X R7, PT, PT, R7, UR7, RZ, P0, !PT ;  /* 0x0000000707077c10 */ /* 0x000fca00087fe4ff */
        /* <DEDUP_REMOVED lines=25> */
.L_x_35:
[----:B------:R-:W-:Y:S05]  /*29d0*/  BSYNC.RECONVERGENT B2 ;  /* 0x0000000000027941 */ /* 0x000fea0003800200 */
.L_x_34:
[----:B------:R0:W-:Y:S04]  /*29e0*/  STG.E desc[UR8][R6.64+0x8], R11 ;  /* 0x0000080b06007986 */ /* 0x0001e8000c101908 */
[----:B------:R-:W2:Y:S01]  /*29f0*/  LDG.E R5, desc[UR8][R4.64+0xc] ;  /* 0x00000c0804057981 */ /* 0x000ea2000c1e1900 */
[----:B------:R-:W-:Y:S01]  /*2a00*/  HFMA2 R13, -RZ, RZ, 0.96630859375, -0.0022525787353515625 ;  /* 0x3bbb989dff0d7431 */ /* 0x000fe200000001ff */
[----:B------:R-:W-:Y:S01]  /*2a10*/  MOV R15, 0x437c0000 ;  /* 0x437c0000000f7802 */ /* 0x000fe20000000f00 */
[----:B------:R-:W1:Y:S01]  /*2a20*/  MUFU.RCP R12, R3 ;  /* 0x00000003000c7308 */ /* 0x000e620000001000 */
[----:B------:R-:W-:Y:S01]  /*2a30*/  BSSY.RECONVERGENT B2, `(.L_x_36) ;  /* 0x0000015000027945 */ /* 0x000fe20003800200 */
[----:B--2---:R-:W-:Y:S01]  /*2a40*/  FADD R0, R5, -R8 ;  /* 0x8000000805007221 */ /* 0x004fe20000000000 */
[----:B-1----:R-:W-:-:S03]  /*2a50*/  FFMA R5, R12, -R3, 1 ;  /* 0x3f8000000c057423 */ /* 0x002fc60000000803 */
        /* <DEDUP_REMOVED lines=18> */
.L_x_37:
[----:B------:R-:W-:Y:S05]  /*2b80*/  BSYNC.RECONVERGENT B2 ;  /* 0x0000000000027941 */ /* 0x000fea0003800200 */
.L_x_36:
[----:B------:R1:W-:Y:S01]  /*2b90*/  STG.E desc[UR8][R6.64+0xc], R5 ;  /* 0x00000c0506007986 */ /* 0x0003e2000c101908 */
[----:B------:R-:W-:-:S07]  /*2ba0*/  IADD3 R2, PT, PT, R2, 0x4, RZ ;  /* 0x0000000402027810 */ /* 0x000fce0007ffe0ff */
.L_x_29:
[----:B------:R-:W-:-:S13]  /*2bb0*/  ISETP.NE.AND P0, PT, RZ, UR4, PT ;  /* 0x00000004ff007c0c */ /* 0x000fda000bf05270 */
[----:B------:R-:W-:Y:S05]  /*2bc0*/  @!P0 EXIT ;  /* 0x000000000000894d */ /* 0x000fea0003800000 */
[----:B------:R-:W-:-:S09]  /*2bd0*/  UISETP.NE.AND UP0, UPT, UR4, 0x1, UPT ;  /* 0x000000010400788c */ /* 0x000fd2000bf05270 */
[----:B------:R-:W-:Y:S05]  /*2be0*/  BRA.U !UP0, `(.L_x_38) ;  /* 0x0000000508147547 */ /* 0x000fea000b800000 */
[----:B-1----:R-:W1:Y:S01]  /*2bf0*/  LDC.64 R4, c[0x0][0x380] ;  /* 0x0000e000ff047b82 */ /* 0x002e620000000a00 */
[----:B0-----:R-:W-:-:S05]  /*2c00*/  IADD3 R6, PT, PT, R9, R2, RZ ;  /* 0x0000000209067210 */ /* 0x001fca0007ffe0ff */
[----:B-1----:R-:W-:-:S06]  /*2c10*/  IMAD.WIDE.U32 R4, R6, 0x4, R4 ;  /* 0x0000000406047825 */ /* 0x002fcc00078e0004 */
[----:B------:R-:W2:Y:S01]  /*2c20*/  LDG.E R5, desc[UR8][R4.64] ;  /* 0x0000000804057981 */ /* 0x000ea2000c1e1900 */
[----:B------:R-:W-:Y:S01]  /*2c30*/  HFMA2 R7, -RZ, RZ, 0.96630859375, -0.0022525787353515625 ;  /* 0x3bbb989dff077431 */ /* 0x000fe200000001ff */
[----:B------:R-:W-:Y:S01]  /*2c40*/  MOV R10, 0x437c0000 ;  /* 0x437c0000000a7802 */ /* 0x000fe20000000f00 */
[----:B------:R-:W-:Y:S01]  /*2c50*/  BSSY.RECONVERGENT B2, `(.L_x_39) ;  /* 0x0000016000027945 */ /* 0x000fe20003800200 */
[----:B--2--5:R-:W-:-:S04]  /*2c60*/  FADD R0, R5, -R8 ;  /* 0x8000000805007221 */ /* 0x024fc80000000000 */
[----:B------:R-:W-:-:S04]  /*2c70*/  FFMA.SAT R7, R0, R7, 0.5 ;  /* 0x3f00000000077423 */ /* 0x000fc80000002007 */
[----:B------:R-:W-:Y:S02]  /*2c80*/  FFMA.RM R7, R7, R10, 12582913 ;  /* 0x4b40000107077423 */ /* 0x000fe4000000400a */
[----:B------:R-:W0:Y:S02]  /*2c90*/  MUFU.RCP R10, R3 ;  /* 0x00000003000a7308 */ /* 0x000e240000001000 */
[C---:B------:R-:W-:Y:S01]  /*2ca0*/  FADD R11, R7.reuse, -12583039 ;  /* 0xcb40007f070b7421 */ /* 0x040fe20000000000 */
[----:B------:R-:W-:-:S03]  /*2cb0*/  SHF.L.U32 R7, R7, 0x17, RZ ;  /* 0x0000001707077819 */ /* 0x000fc600000006ff */
[----:B------:R-:W-:-:S04]  /*2cc0*/  FFMA R11, R0, 1.4426950216293334961, -R11 ;  /* 0x3fb8aa3b000b7823 */ /* 0x000fc8000000080b */
[----:B------:R-:W-:-:S04]  /*2cd0*/  FFMA R11, R0, 1.925963033500011079e-08, R11 ;  /* 0x32a57060000b7823 */ /* 0x000fc8000000000b */
[----:B------:R-:W1:Y:S01]  /*2ce0*/  MUFU.EX2 R0, R11 ;  /* 0x0000000b00007308 */ /* 0x000e620000000800 */
[----:B0-----:R-:W-:Y:S01]  /*2cf0*/  FFMA R5, R10, -R3, 1 ;  /* 0x3f8000000a057423 */ /* 0x001fe20000000803 */
[----:B-1----:R-:W-:-:S03]  /*2d00*/  FMUL R7, R7, R0 ;  /* 0x0000000007077220 */ /* 0x002fc60000400000 */
[----:B------:R-:W-:-:S03]  /*2d10*/  FFMA R0, R10, R5, R10 ;  /* 0x000000050a007223 */ /* 0x000fc6000000000a */
        /* <DEDUP_REMOVED lines=9> */
.L_x_40:
[----:B------:R-:W-:Y:S05]  /*2db0*/  BSYNC.RECONVERGENT B2 ;  /* 0x0000000000027941 */ /* 0x000fea0003800200 */
.L_x_39:
[----:B------:R-:W0:Y:S01]  /*2dc0*/  LDC.64 R12, c[0x0][0x388] ;  /* 0x0000e200ff0c7b82 */ /* 0x000e220000000a00 */
[----:B------:R-:W1:Y:S01]  /*2dd0*/  LDCU.64 UR4, c[0x0][0x380] ;  /* 0x00007000ff0477ac */ /* 0x000e620008000a00 */
[----:B------:R-:W-:-:S04]  /*2de0*/  IADD3 R4, P0, PT, R9, R2, RZ ;  /* 0x0000000209047210 */ /* 0x000fc80007f1e0ff */
[----:B------:R-:W-:Y:S02]  /*2df0*/  IADD3.X R7, PT, PT, RZ, RZ, RZ, P0, !PT ;  /* 0x000000ffff077210 */ /* 0x000fe400007fe4ff */
[C---:B------:R-:W-:Y:S02]  /*2e00*/  SHF.L.U32 R5, R4.reuse, 0x2, RZ ;  /* 0x0000000204057819 */ /* 0x040fe400000006ff */
[----:B------:R-:W-:Y:S02]  /*2e10*/  SHF.L.U64.HI R4, R4, 0x2, R7 ;  /* 0x0000000204047819 */ /* 0x000fe40000010207 */
[----:B-1----:R-:W-:-:S04]  /*2e20*/  IADD3 R10, P0, PT, R5, UR4, RZ ;  /* 0x00000004050a7c10 */ /* 0x002fc8000ff1e0ff */
[----:B------:R-:W-:Y:S01]  /*2e30*/  IADD3.X R11, PT, PT, R4, UR5, RZ, P0, !PT ;  /* 0x00000005040b7c10 */ /* 0x000fe200087fe4ff */
[----:B0-----:R-:W-:-:S05]  /*2e40*/  IMAD.WIDE.U32 R6, R6, 0x4, R12 ;  /* 0x0000000406067825 */ /* 0x001fca00078e000c */
        /* <DEDUP_REMOVED lines=25> */
.L_x_42:
[----:B------:R-:W-:Y:S05]  /*2fe0*/  BSYNC.RECONVERGENT B2 ;  /* 0x0000000000027941 */ /* 0x000fea0003800200 */
.L_x_41:
[----:B------:R-:W0:Y:S01]  /*2ff0*/  LDCU.64 UR4, c[0x0][0x388] ;  /* 0x00007100ff0477ac */ /* 0x000e220008000a00 */
[----:B------:R-:W-:Y:S02]  /*3000*/  IADD3 R2, PT, PT, R2, 0x2, RZ ;  /* 0x0000000202027810 */ /* 0x000fe40007ffe0ff */
[----:B0-----:R-:W-:-:S04]  /*3010*/  IADD3 R6, P0, PT, R5, UR4, RZ ;  /* 0x0000000405067c10 */ /* 0x001fc8000ff1e0ff */
[----:B------:R-:W-:-:S05]  /*3020*/  IADD3.X R7, PT, PT, R4, UR5, RZ, P0, !PT ;  /* 0x0000000504077c10 */ /* 0x000fca00087fe4ff */
[----:B------:R2:W-:Y:S04]  /*3030*/  STG.E desc[UR8][R6.64+0x4], R11 ;  /* 0x0000040b06007986 */ /* 0x0005e8000c101908 */
.L_x_38:
[----:B------:R-:W3:Y:S02]  /*3040*/  LDC R0, c[0x0][0x394] ;  /* 0x0000e500ff007b82 */ /* 0x000ee40000000800 */
[----:B---3--:R-:W-:-:S04]  /*3050*/  LOP3.LUT R0, R0, 0x1, RZ, 0xc0, !PT ;  /* 0x0000000100007812 */ /* 0x008fc800078ec0ff */
[----:B------:R-:W-:-:S13]  /*3060*/  ISETP.NE.U32.AND P0, PT, R0, 0x1, PT ;  /* 0x000000010000780c */ /* 0x000fda0003f05070 */
[----:B------:R-:W-:Y:S05]  /*3070*/  @P0 EXIT ;  /* 0x000000000000094d */ /* 0x000fea0003800000 */
[----:B-1----:R-:W1:Y:S01]  /*3080*/  LDC.64 R4, c[0x0][0x380] ;  /* 0x0000e000ff047b82 */ /* 0x002e620000000a00 */
[----:B------:R-:W-:-:S05]  /*3090*/  IADD3 R2, PT, PT, R9, R2, RZ ;  /* 0x0000000209027210 */ /* 0x000fca0007ffe0ff */
[----:B-1----:R-:W-:-:S06]  /*30a0*/  IMAD.WIDE.U32 R4, R2, 0x4, R4 ;  /* 0x0000000402047825 */ /* 0x002fcc00078e0004 */
[----:B------:R-:W3:Y:S01]  /*30b0*/  LDG.E R5, desc[UR8][R4.64] ;  /* 0x0000000804057981 */ /* 0x000ee2000c1e1900 */
[----:B0-2---:R-:W-:Y:S01]  /*30c0*/  HFMA2 R7, -RZ, RZ, 0.96630859375, -0.0022525787353515625 ;  /* 0x3bbb989dff077431 */ /* 0x005fe200000001ff */
[----:B------:R-:W-:Y:S01]  /*30d0*/  MOV R9, 0x437c0000 ;  /* 0x437c000000097802 */ /* 0x000fe20000000f00 */
[----:B------:R-:W0:Y:S01]  /*30e0*/  MUFU.RCP R6, R3 ;  /* 0x0000000300067308 */ /* 0x000e220000001000 */
[----:B------:R-:W-:Y:S01]  /*30f0*/  BSSY.RECONVERGENT B2, `(.L_x_43) ;  /* 0x0000015000027945 */ /* 0x000fe20003800200 */
[----:B---3-5:R-:W-:Y:S01]  /*3100*/  FADD R8, R5, -R8 ;  /* 0x8000000805087221 */ /* 0x028fe20000000000 */
[----:B0-----:R-:W-:-:S03]  /*3110*/  FFMA R5, R6, -R3, 1 ;  /* 0x3f80000006057423 */ /* 0x001fc60000000803 */
[----:B------:R-:W-:-:S04]  /*3120*/  FFMA.SAT R0, R8, R7, 0.5 ;  /* 0x3f00000008007423 */ /* 0x000fc80000002007 */
[----:B------:R-:W-:-:S04]  /*3130*/  FFMA.RM R0, R0, R9, 12582913 ;  /* 0x4b40000100007423 */ /* 0x000fc80000004009 */
[C---:B------:R-:W-:Y:S01]  /*3140*/  FADD R7, R0.reuse, -12583039 ;  /* 0xcb40007f00077421 */ /* 0x040fe20000000000 */
[----:B------:R-:W-:-:S03]  /*3150*/  SHF.L.U32 R0, R0, 0x17, RZ ;  /* 0x0000001700007819 */ /* 0x000fc600000006ff */
[----:B------:R-:W-:-:S04]  /*3160*/  FFMA R7, R8, 1.4426950216293334961, -R7 ;  /* 0x3fb8aa3b08077823 */ /* 0x000fc80000000807 */
[----:B------:R-:W-:-:S06]  /*3170*/  FFMA R7, R8, 1.925963033500011079e-08, R7 ;  /* 0x32a5706008077823 */ /* 0x000fcc0000000007 */
        /* <DEDUP_REMOVED lines=12> */
.L_x_44:
[----:B------:R-:W-:Y:S05]  /*3240*/  BSYNC.RECONVERGENT B2 ;  /* 0x0000000000027941 */ /* 0x000fea0003800200 */
.L_x_43:
[----:B------:R-:W0:Y:S02]  /*3250*/  LDC.64 R4, c[0x0][0x388] ;  /* 0x0000e200ff047b82 */ /* 0x000e240000000a00 */
[----:B0-----:R-:W-:-:S05]  /*3260*/  IMAD.WIDE.U32 R2, R2, 0x4, R4 ;  /* 0x0000000402027825 */ /* 0x001fca00078e0004 */
[----:B------:R-:W-:Y:S01]  /*3270*/  STG.E desc[UR8][R2.64], R9 ;  /* 0x0000000902007986 */ /* 0x000fe2000c101908 */
[----:B------:R-:W-:Y:S05]  /*3280*/  EXIT ;  /* 0x000000000000794d */ /* 0x000fea0003800000 */
        .weak           $__internal_0_$__cuda_sm3x_div_rn_noftz_f32_slowpath
        .type           $__internal_0_$__cuda_sm3x_div_rn_noftz_f32_slowpath,@function
        .size           $__internal_0_$__cuda_sm3x_div_rn_noftz_f32_slowpath,(.L_x_57 - $__internal_0_$__cuda_sm3x_div_rn_noftz_f32_slowpath)
$__internal_0_$__cuda_sm3x_div_rn_noftz_f32_slowpath:
[----:B------:R-:W-:Y:S01]  /*3290*/  SHF.R.U32.HI R12, RZ, 0x17, R3 ;  /* 0x00000017ff0c7819 */ /* 0x000fe20000011603 */
[----:B------:R-:W-:Y:S01]  /*32a0*/  BSSY.RECONVERGENT B0, `(.L_x_45) ;  /* 0x0000064000007945 */ /* 0x000fe20003800200 */
[----:B------:R-:W-:Y:S02]  /*32b0*/  SHF.R.U32.HI R15, RZ, 0x17, R0 ;  /* 0x00000017ff0f7819 */ /* 0x000fe40000011600 */
[----:B------:R-:W-:Y:S02]  /*32c0*/  LOP3.LUT R12, R12, 0xff, RZ, 0xc0, !PT ;  /* 0x000000ff0c0c7812 */ /* 0x000fe400078ec0ff */
[----:B------:R-:W-:Y:S02]  /*32d0*/  LOP3.LUT R15, R15, 0xff, RZ, 0xc0, !PT ;  /* 0x000000ff0f0f7812 */ /* 0x000fe400078ec0ff */
[----:B------:R-:W-:Y:S02]  /*32e0*/  IADD3 R17, PT, PT, R12, -0x1, RZ ;  /* 0xffffffff0c117810 */ /* 0x000fe40007ffe0ff */
[----:B------:R-:W-:-:S02]  /*32f0*/  IADD3 R11, PT, PT, R15, -0x1, RZ ;  /* 0xffffffff0f0b7810 */ /* 0x000fc40007ffe0ff */
[----:B------:R-:W-:Y:S02]  /*3300*/  ISETP.GT.U32.AND P0, PT, R17, 0xfd, PT ;  /* 0x000000fd1100780c */ /* 0x000fe40003f04070 */
[----:B------:R-:W-:Y:S02]  /*3310*/  MOV R13, R3 ;  /* 0x00000003000d7202 */ /* 0x000fe40000000f00 */
[----:B------:R-:W-:-:S13]  /*3320*/  ISETP.GT.U32.OR P0, PT, R11, 0xfd, P0 ;  /* 0x000000fd0b00780c */ /* 0x000fda0000704470 */
[----:B------:R-:W-:Y:S01]  /*3330*/  @!P0 MOV R11, RZ ;  /* 0x000000ff000b8202 */ /* 0x000fe20000000f00 */
[----:B------:R-:W-:Y:S06]  /*3340*/  @!P0 BRA `(.L_x_46) ;  /* 0x0000000000608947 */ /* 0x000fec0003800000 */
[----:B------:R-:W-:Y:S02]  /*3350*/  FSETP.GTU.FTZ.AND P0, PT, |R0|, +INF , PT ;  /* 0x7f8000000000780b */ /* 0x000fe40003f1c200 */
[----:B------:R-:W-:-:S04]  /*3360*/  FSETP.GTU.FTZ.AND P1, PT, |R3|, +INF , PT ;  /* 0x7f8000000300780b */ /* 0x000fc80003f3c200 */
[----:B------:R-:W-:-:S13]  /*3370*/  PLOP3.LUT P0, PT, P0, P1, PT, 0xf8, 0x8f ;  /* 0x00000000008f781c */ /* 0x000fda0000703f70 */
[----:B------:R-:W-:Y:S05]  /*3380*/  @P0 BRA `(.L_x_47) ;  /* 0x0000000400500947 */ /* 0x000fea0003800000 */
[----:B------:R-:W-:-:S13]  /*3390*/  LOP3.LUT P0, RZ, R13, 0x7fffffff, R0, 0xc8, !PT ;  /* 0x7fffffff0dff7812 */ /* 0x000fda000780c800 */
[----:B------:R-:W-:Y:S05]  /*33a0*/  @!P0 BRA `(.L_x_48) ;  /* 0x0000000400408947 */ /* 0x000fea0003800000 */
[C---:B------:R-:W-:Y:S02]  /*33b0*/  FSETP.NEU.FTZ.AND P3, PT, |R0|.reuse, +INF , PT ;  /* 0x7f8000000000780b */ /* 0x040fe40003f7d200 */
[----:B------:R-:W-:Y:S02]  /*33c0*/  FSETP.NEU.FTZ.AND P1, PT, |R3|, +INF , PT ;  /* 0x7f8000000300780b */ /* 0x000fe40003f3d200 */
[----:B------:R-:W-:-:S11]  /*33d0*/  FSETP.NEU.FTZ.AND P0, PT, |R0|, +INF , PT ;  /* 0x7f8000000000780b */ /* 0x000fd60003f1d200 */
[----:B------:R-:W-:Y:S05]  /*33e0*/  @!P1 BRA !P3, `(.L_x_48) ;  /* 0x0000000400309947 */ /* 0x000fea0005800000 */
[----:B------:R-:W-:-:S04]  /*33f0*/  LOP3.LUT P3, RZ, R0, 0x7fffffff, RZ, 0xc0, !PT ;  /* 0x7fffffff00ff7812 */ /* 0x000fc8000786c0ff */
[----:B------:R-:W-:-:S13]  /*3400*/  PLOP3.LUT P1, PT, P1, P3, PT, 0x2f, 0xf2 ;  /* 0x0000000000f2781c */ /* 0x000fda0000f26577 */
[----:B------:R-:W-:Y:S05]  /*3410*/  @P1 BRA `(.L_x_49) ;  /* 0x00000004001c1947 */ /* 0x000fea0003800000 */
[----:B------:R-:W-:-:S04]  /*3420*/  LOP3.LUT P1, RZ, R13, 0x7fffffff, RZ, 0xc0, !PT ;  /* 0x7fffffff0dff7812 */ /* 0x000fc8000782c0ff */
[----:B------:R-:W-:-:S13]  /*3430*/  PLOP3.LUT P0, PT, P0, P1, PT, 0x2f, 0xf2 ;  /* 0x0000000000f2781c */ /* 0x000fda0000702577 */
[----:B------:R-:W-:Y:S05]  /*3440*/  @P0 BRA `(.L_x_50) ;  /* 0x0000000400040947 */ /* 0x000fea0003800000 */
[----:B------:R-:W-:Y:S02]  /*3450*/  IADD3 R11, PT, PT, R15, -0x1, RZ ;  /* 0xffffffff0f0b7810 */ /* 0x000fe40007ffe0ff */
[----:B------:R-:W-:Y:S02]  /*3460*/  ISETP.GE.AND P1, PT, R17, RZ, PT ;  /* 0x000000ff1100720c */ /* 0x000fe40003f26270 */
[----:B------:R-:W-:-:S11]  /*3470*/  ISETP.GE.AND P0, PT, R11, RZ, PT ;  /* 0x000000ff0b00720c */ /* 0x000fd60003f06270 */
[----:B------:R-:W-:Y:S02]  /*3480*/  @!P1 FFMA R13, R3, 1.84467440737095516160e+19, RZ ;  /* 0x5f800000030d9823 */ /* 0x000fe400000000ff */
[----:B------:R-:W-:Y:S01]  /*3490*/  @P0 MOV R11, RZ ;  /* 0x000000ff000b0202 */ /* 0x000fe20000000f00 */
[----:B------:R-:W-:Y:S01]  /*34a0*/  @!P0 FFMA R0, R0, 1.84467440737095516160e+19, RZ ;  /* 0x5f80000000008823 */ /* 0x000fe200000000ff */
[----:B------:R-:W-:-:S04]  /*34b0*/  @!P0 MOV R11, 0xffffffc0 ;  /* 0xffffffc0000b8802 */ /* 0x000fc80000000f00 */
[----:B------:R-:W-:-:S07]  /*34c0*/  @!P1 IADD3 R11, PT, PT, R11, 0x40, RZ ;  /* 0x000000400b0b9810 */ /* 0x000fce0007ffe0ff */
.L_x_46:
[----:B------:R-:W-:Y:S01]  /*34d0*/  LEA R18, R12, 0xc0800000, 0x17 ;  /* 0xc08000000c127811 */ /* 0x000fe200078eb8ff */
[----:B------:R-:W-:Y:S01]  /*34e0*/  BSSY.RECONVERGENT B1, `(.L_x_51) ;  /* 0x0000036000017945 */ /* 0x000fe20003800200 */
[----:B------:R-:W-:Y:S02]  /*34f0*/  IADD3 R15, PT, PT, R15, -0x7f, RZ ;  /* 0xffffff810f0f7810 */ /* 0x000fe40007ffe0ff */
[----:B------:R-:W-:-:S03]  /*3500*/  IADD3 R20, PT, PT, -R18, R13, RZ ;  /* 0x0000000d12147210 */ /* 0x000fc60007ffe1ff */
[C---:B------:R-:W-:Y:S01]  /*3510*/  IMAD R0, R15.reuse, -0x800000, R0 ;  /* 0xff8000000f007824 */ /* 0x040fe200078e0200 */
[----:B------:R0:W1:Y:S01]  /*3520*/  MUFU.RCP R18, R20 ;  /* 0x0000001400127308 */ /* 0x0000620000001000 */
[----:B------:R-:W-:Y:S01]  /*3530*/  FADD.FTZ R13, -R20, -RZ ;  /* 0x800000ff140d7221 */ /* 0x000fe20000010100 */
[----:B0-----:R-:W-:-:S04]  /*3540*/  IADD3 R20, PT, PT, R15, 0x7f, -R12 ;  /* 0x0000007f0f147810 */ /* 0x001fc80007ffe80c */
[----:B------:R-:W-:Y:S01]  /*3550*/  IADD3 R15, PT, PT, R20, R11, RZ ;  /* 0x0000000b140f7210 */ /* 0x000fe20007ffe0ff */
[----:B-1----:R-:W-:-:S04]  /*3560*/  FFMA R17, R18, R13, 1 ;  /* 0x3f80000012117423 */ /* 0x002fc8000000000d */
[----:B------:R-:W-:-:S04]  /*3570*/  FFMA R17, R18, R17, R18 ;  /* 0x0000001112117223 */ /* 0x000fc80000000012 */
[----:B------:R-:W-:-:S04]  /*3580*/  FFMA R18, R0, R17, RZ ;  /* 0x0000001100127223 */ /* 0x000fc800000000ff */
[----:B------:R-:W-:-:S04]  /*3590*/  FFMA R19, R13, R18, R0 ;  /* 0x000000120d137223 */ /* 0x000fc80000000000 */
[----:B------:R-:W-:-:S04]  /*35a0*/  FFMA R18, R17, R19, R18 ;  /* 0x0000001311127223 */ /* 0x000fc80000000012 */
[----:B------:R-:W-:-:S04]  /*35b0*/  FFMA R13, R13, R18, R0 ;  /* 0x000000120d0d7223 */ /* 0x000fc80000000000 */
[----:B------:R-:W-:-:S05]  /*35c0*/  FFMA R0, R17, R13, R18 ;  /* 0x0000000d11007223 */ /* 0x000fca0000000012 */
[----:B------:R-:W-:-:S04]  /*35d0*/  SHF.R.U32.HI R12, RZ, 0x17, R0 ;  /* 0x00000017ff0c7819 */ /* 0x000fc80000011600 */
[----:B------:R-:W-:-:S04]  /*35e0*/  LOP3.LUT R12, R12, 0xff, RZ, 0xc0, !PT ;  /* 0x000000ff0c0c7812 */ /* 0x000fc800078ec0ff */
[----:B------:R-:W-:-:S04]  /*35f0*/  IADD3 R11, PT, PT, R12, R15, RZ ;  /* 0x0000000f0c0b7210 */ /* 0x000fc80007ffe0ff */
[----:B------:R-:W-:-:S04]  /*3600*/  IADD3 R12, PT, PT, R11, -0x1, RZ ;  /* 0xffffffff0b0c7810 */ /* 0x000fc80007ffe0ff */
[----:B------:R-:W-:-:S13]  /*3610*/  ISETP.GE.U32.AND P0, PT, R12, 0xfe, PT ;  /* 0x000000fe0c00780c */ /* 0x000fda0003f06070 */
[----:B------:R-:W-:Y:S05]  /*3620*/  @!P0 BRA `(.L_x_52) ;  /* 0x0000000000808947 */ /* 0x000fea0003800000 */
[----:B------:R-:W-:-:S13]  /*3630*/  ISETP.GT.AND P0, PT, R11, 0xfe, PT ;  /* 0x000000fe0b00780c */ /* 0x000fda0003f04270 */
[----:B------:R-:W-:Y:S05]  /*3640*/  @P0 BRA `(.L_x_53) ;  /* 0x00000000006c0947 */ /* 0x000fea0003800000 */
[----:B------:R-:W-:-:S13]  /*3650*/  ISETP.GE.AND P0, PT, R11, 0x1, PT ;  /* 0x000000010b00780c */ /* 0x000fda0003f06270 */
[----:B------:R-:W-:Y:S05]  /*3660*/  @P0 BRA `(.L_x_54) ;  /* 0x0000000000740947 */ /* 0x000fea0003800000 */
[----:B------:R-:W-:Y:S02]  /*3670*/  ISETP.GE.AND P0, PT, R11, -0x18, PT ;  /* 0xffffffe80b00780c */ /* 0x000fe40003f06270 */
[----:B------:R-:W-:-:S11]  /*3680*/  LOP3.LUT R0, R0, 0x80000000, RZ, 0xc0, !PT ;  /* 0x8000000000007812 */ /* 0x000fd600078ec0ff */
[----:B------:R-:W-:Y:S05]  /*3690*/  @!P0 BRA `(.L_x_54) ;  /* 0x0000000000688947 */ /* 0x000fea0003800000 */
[CCC-:B------:R-:W-:Y:S01]  /*36a0*/  FFMA.RZ R12, R17.reuse, R13.reuse, R18.reuse ;  /* 0x0000000d110c7223 */ /* 0x1c0fe2000000c012 */
[CCC-:B------:R-:W-:Y:S01]  /*36b0*/  FFMA.RP R15, R17.reuse, R13.reuse, R18.reuse ;  /* 0x0000000d110f7223 */ /* 0x1c0fe20000008012 */
[----:B------:R-:W-:Y:S01]  /*36c0*/  FFMA.RM R18, R17, R13, R18 ;  /* 0x0000000d11127223 */ /* 0x000fe20000004012 */
[C---:B------:R-:W-:Y:S02]  /*36d0*/  IADD3 R13, PT, PT, R11.reuse, 0x20, RZ ;  /* 0x000000200b0d7810 */ /* 0x040fe40007ffe0ff */
[----:B------:R-:W-:Y:S02]  /*36e0*/  LOP3.LUT R12, R12, 0x7fffff, RZ, 0xc0, !PT ;  /* 0x007fffff0c0c7812 */ /* 0x000fe400078ec0ff */
[C---:B------:R-:W-:Y:S02]  /*36f0*/  ISETP.NE.AND P3, PT, R11.reuse, RZ, PT ;  /* 0x000000ff0b00720c */ /* 0x040fe40003f65270 */
[----:B------:R-:W-:Y:S02]  /*3700*/  LOP3.LUT R12, R12, 0x800000, RZ, 0xfc, !PT ;  /* 0x008000000c0c7812 */ /* 0x000fe400078efcff */
[----:B------:R-:W-:-:S02]  /*3710*/  ISETP.NE.AND P1, PT, R11, RZ, PT ;  /* 0x000000ff0b00720c */ /* 0x000fc40003f25270 */
[----:B------:R-:W-:Y:S02]  /*3720*/  IADD3 R11, PT, PT, -R11, RZ, RZ ;  /* 0x000000ff0b0b7210 */ /* 0x000fe40007ffe1ff */
[----:B------:R-:W-:Y:S02]  /*3730*/  SHF.L.U32 R13, R12, R13, RZ ;  /* 0x0000000d0c0d7219 */ /* 0x000fe400000006ff */
[----:B------:R-:W-:Y:S02]  /*3740*/  FSETP.NEU.FTZ.AND P0, PT, R15, R18, PT ;  /* 0x000000120f00720b */ /* 0x000fe40003f1d000 */
[----:B------:R-:W-:Y:S02]  /*3750*/  SEL R11, R11, RZ, P3 ;  /* 0x000000ff0b0b7207 */ /* 0x000fe40001800000 */
[----:B------:R-:W-:Y:S02]  /*3760*/  ISETP.NE.AND P1, PT, R13, RZ, P1 ;  /* 0x000000ff0d00720c */ /* 0x000fe40000f25270 */
[----:B------:R-:W-:-:S02]  /*3770*/  SHF.R.U32.HI R11, RZ, R11, R12 ;  /* 0x0000000bff0b7219 */ /* 0x000fc4000001160c */
[----:B------:R-:W-:Y:S02]  /*3780*/  PLOP3.LUT P0, PT, P0, P1, PT, 0xf8, 0x8f ;  /* 0x00000000008f781c */ /* 0x000fe40000703f70 */
[----:B------:R-:W-:Y:S02]  /*3790*/  SHF.R.U32.HI R13, RZ, 0x1, R11 ;  /* 0x00000001ff0d7819 */ /* 0x000fe4000001160b */
[----:B------:R-:W-:-:S04]  /*37a0*/  SEL R12, RZ, 0x1, !P0 ;  /* 0x00000001ff0c7807 */ /* 0x000fc80004000000 */
[----:B------:R-:W-:-:S04]  /*37b0*/  LOP3.LUT R12, R12, 0x1, R13, 0xf8, !PT ;  /* 0x000000010c0c7812 */ /* 0x000fc800078ef80d */
[----:B------:R-:W-:-:S04]  /*37c0*/  LOP3.LUT R12, R12, R11, RZ, 0xc0, !PT ;  /* 0x0000000b0c0c7212 */ /* 0x000fc800078ec0ff */
[----:B------:R-:W-:-:S04]  /*37d0*/  IADD3 R13, PT, PT, R13, R12, RZ ;  /* 0x0000000c0d0d7210 */ /* 0x000fc80007ffe0ff */
[----:B------:R-:W-:Y:S01]  /*37e0*/  LOP3.LUT R0, R13, R0, RZ, 0xfc, !PT ;  /* 0x000000000d007212 */ /* 0x000fe200078efcff */
[----:B------:R-:W-:Y:S06]  /*37f0*/  BRA `(.L_x_54) ;  /* 0x0000000000107947 */ /* 0x000fec0003800000 */
.L_x_53:
[----:B------:R-:W-:-:S04]  /*3800*/  LOP3.LUT R0, R0, 0x80000000, RZ, 0xc0, !PT ;  /* 0x8000000000007812 */ /* 0x000fc800078ec0ff */
[----:B------:R-:W-:Y:S01]  /*3810*/  LOP3.LUT R0, R0, 0x7f800000, RZ, 0xfc, !PT ;  /* 0x7f80000000007812 */ /* 0x000fe200078efcff */
[----:B------:R-:W-:Y:S06]  /*3820*/  BRA `(.L_x_54) ;  /* 0x0000000000047947 */ /* 0x000fec0003800000 */
.L_x_52:
[----:B------:R-:W-:-:S07]  /*3830*/  LEA R0, R15, R0, 0x17 ;  /* 0x000000000f007211 */ /* 0x000fce00078eb8ff */
.L_x_54:
[----:B------:R-:W-:Y:S05]  /*3840*/  BSYNC.RECONVERGENT B1 ;  /* 0x0000000000017941 */ /* 0x000fea0003800200 */
.L_x_51:
[----:B------:R-:W-:Y:S05]  /*3850*/  BRA `(.L_x_55) ;  /* 0x0000000000207947 */ /* 0x000fea0003800000 */
.L_x_50:
[----:B------:R-:W-:-:S04]  /*3860*/  LOP3.LUT R0, R13, 0x80000000, R0, 0x48, !PT ;  /* 0x800000000d007812 */ /* 0x000fc800078e4800 */
[----:B------:R-:W-:Y:S01]  /*3870*/  LOP3.LUT R0, R0, 0x7f800000, RZ, 0xfc, !PT ;  /* 0x7f80000000007812 */ /* 0x000fe200078efcff */
[----:B------:R-:W-:Y:S06]  /*3880*/  BRA `(.L_x_55) ;  /* 0x0000000000147947 */ /* 0x000fec0003800000 */
.L_x_49:
[----:B------:R-:W-:Y:S01]  /*3890*/  LOP3.LUT R0, R13, 0x80000000, R0, 0x48, !PT ;  /* 0x800000000d007812 */ /* 0x000fe200078e4800 */
[----:B------:R-:W-:Y:S06]  /*38a0*/  BRA `(.L_x_55) ;  /* 0x00000000000c7947 */ /* 0x000fec0003800000 */
.L_x_48:
[----:B------:R-:W0:Y:S01]  /*38b0*/  MUFU.RSQ R0, -QNAN ;  /* 0xffc0000000007908 */ /* 0x000e220000001400 */
[----:B------:R-:W-:Y:S05]  /*38c0*/  BRA `(.L_x_55) ;  /* 0x0000000000047947 */ /* 0x000fea0003800000 */
.L_x_47:
[----:B------:R-:W-:-:S07]  /*38d0*/  FADD.FTZ R0, R0, R3 ;  /* 0x0000000300007221 */ /* 0x000fce0000010000 */
.L_x_55:
[----:B------:R-:W-:Y:S05]  /*38e0*/  BSYNC.RECONVERGENT B0 ;  /* 0x0000000000007941 */ /* 0x000fea0003800200 */
.L_x_45:
[----:B------:R-:W-:Y:S01]  /*38f0*/  HFMA2 R15, -RZ, RZ, 0, 0 ;  /* 0x00000000ff0f7431 */ /* 0x000fe200000001ff */
[----:B0-----:R-:W-:-:S03]  /*3900*/  MOV R11, R0 ;  /* 0x00000000000b7202 */ /* 0x001fc60000000f00 */
[----:B------:R-:W-:Y:S05]  /*3910*/  RET.REL.NODEC R14 `(_Z12softmax_cudaPfS_ii) ;  /* 0xffffffc40eb87950 */ /* 0x000fea0003c3ffff */
.L_x_56:
[----:B------:R-:W-:-:S00]  /*3920*/  BRA `(.L_x_56) ;  /* 0xfffffffc00fc7947 */ /* 0x000fc0000383ffff */
[----:B------:R-:W-:-:S00]  /*3930*/  NOP ;  /* 0x0000000000007918 */ /* 0x000fc00000000000 */
        /* <DEDUP_REMOVED lines=12> */
.L_x_57:


//--------------------- .nv.shared.reserved.0     --------------------------
	.section	.nv.shared.reserved.0,"aw",@nobits
	.weak		__nv_reservedSMEM_offset_0_alias
	.size		__nv_reservedSMEM_offset_0_alias, 0, 64
	.other		__nv_reservedSMEM_offset_0_alias,@"STO_CUDA_RESERVED_SHARED STV_DEFAULT"
__nv_reservedSMEM_offset_0_alias:
	.zero		0
	.zero		64


//--------------------- .nv.constant0._Z12softmax_cudaPfS_ii --------------------------
	.section	.nv.constant0._Z12softmax_cudaPfS_ii,"a",@progbits
	.sectionflags	@""
	.align	4
.nv.constant0._Z12softmax_cudaPfS_ii:
	.zero		920


//--------------------- SYMBOLS --------------------------

	.type		.nv.reservedSmem.offset0,@object
	.size		.nv.reservedSmem.offset0,0x4
